//
// Generated by NVIDIA NVVM Compiler
//
// Compiler Build ID: CL-36424714
// Cuda compilation tools, release 13.0, V13.0.88
// Based on NVVM 20.0.0
//

.version 9.0
.target sm_100
.address_size 64

	// .globl	_Z24multiply_rgbImage_byMaskPfPhS0_S0_S0_S0_S0_S0_S0_iii
.extern .shared .align 16 .b8 sdata[];

.visible .entry _Z24multiply_rgbImage_byMaskPfPhS0_S0_S0_S0_S0_S0_S0_iii(
	.param .u64 .ptr .align 1 _Z24multiply_rgbImage_byMaskPfPhS0_S0_S0_S0_S0_S0_S0_iii_param_0,
	.param .u64 .ptr .align 1 _Z24multiply_rgbImage_byMaskPfPhS0_S0_S0_S0_S0_S0_S0_iii_param_1,
	.param .u64 .ptr .align 1 _Z24multiply_rgbImage_byMaskPfPhS0_S0_S0_S0_S0_S0_S0_iii_param_2,
	.param .u64 .ptr .align 1 _Z24multiply_rgbImage_byMaskPfPhS0_S0_S0_S0_S0_S0_S0_iii_param_3,
	.param .u64 .ptr .align 1 _Z24multiply_rgbImage_byMaskPfPhS0_S0_S0_S0_S0_S0_S0_iii_param_4,
	.param .u64 .ptr .align 1 _Z24multiply_rgbImage_byMaskPfPhS0_S0_S0_S0_S0_S0_S0_iii_param_5,
	.param .u64 .ptr .align 1 _Z24multiply_rgbImage_byMaskPfPhS0_S0_S0_S0_S0_S0_S0_iii_param_6,
	.param .u64 .ptr .align 1 _Z24multiply_rgbImage_byMaskPfPhS0_S0_S0_S0_S0_S0_S0_iii_param_7,
	.param .u64 .ptr .align 1 _Z24multiply_rgbImage_byMaskPfPhS0_S0_S0_S0_S0_S0_S0_iii_param_8,
	.param .u32 _Z24multiply_rgbImage_byMaskPfPhS0_S0_S0_S0_S0_S0_S0_iii_param_9,
	.param .u32 _Z24multiply_rgbImage_byMaskPfPhS0_S0_S0_S0_S0_S0_S0_iii_param_10,
	.param .u32 _Z24multiply_rgbImage_byMaskPfPhS0_S0_S0_S0_S0_S0_S0_iii_param_11
)
{
	.reg .pred 	%p<4>;
	.reg .b16 	%rs<7>;
	.reg .b32 	%r<22>;
	.reg .b32 	%f<16>;
	.reg .b64 	%rd<32>;

	ld.param.u64 	%rd2, [_Z24multiply_rgbImage_byMaskPfPhS0_S0_S0_S0_S0_S0_S0_iii_param_1];
	ld.param.u64 	%rd4, [_Z24multiply_rgbImage_byMaskPfPhS0_S0_S0_S0_S0_S0_S0_iii_param_3];
	ld.param.u64 	%rd5, [_Z24multiply_rgbImage_byMaskPfPhS0_S0_S0_S0_S0_S0_S0_iii_param_4];
	ld.param.u64 	%rd6, [_Z24multiply_rgbImage_byMaskPfPhS0_S0_S0_S0_S0_S0_S0_iii_param_5];
	ld.param.u64 	%rd7, [_Z24multiply_rgbImage_byMaskPfPhS0_S0_S0_S0_S0_S0_S0_iii_param_6];
	ld.param.u64 	%rd8, [_Z24multiply_rgbImage_byMaskPfPhS0_S0_S0_S0_S0_S0_S0_iii_param_7];
	ld.param.u64 	%rd9, [_Z24multiply_rgbImage_byMaskPfPhS0_S0_S0_S0_S0_S0_S0_iii_param_8];
	ld.param.u32 	%r3, [_Z24multiply_rgbImage_byMaskPfPhS0_S0_S0_S0_S0_S0_S0_iii_param_9];
	ld.param.u32 	%r5, [_Z24multiply_rgbImage_byMaskPfPhS0_S0_S0_S0_S0_S0_S0_iii_param_10];
	ld.param.u32 	%r4, [_Z24multiply_rgbImage_byMaskPfPhS0_S0_S0_S0_S0_S0_S0_iii_param_11];
	mov.u32 	%r7, %tid.x;
	mov.u32 	%r8, %ctaid.x;
	mov.u32 	%r9, %ntid.x;
	mad.lo.s32 	%r1, %r8, %r9, %r7;
	mov.u32 	%r10, %tid.y;
	mov.u32 	%r11, %ctaid.y;
	mov.u32 	%r12, %ntid.y;
	mad.lo.s32 	%r13, %r11, %r12, %r10;
	setp.ge.s32 	%p1, %r1, %r3;
	setp.ge.s32 	%p2, %r13, %r5;
	or.pred  	%p3, %p1, %p2;
	@%p3 bra 	$L__BB0_2;
	ld.param.u64 	%rd31, [_Z24multiply_rgbImage_byMaskPfPhS0_S0_S0_S0_S0_S0_S0_iii_param_2];
	ld.param.u64 	%rd30, [_Z24multiply_rgbImage_byMaskPfPhS0_S0_S0_S0_S0_S0_S0_iii_param_0];
	cvta.to.global.u64 	%rd10, %rd30;
	cvta.to.global.u64 	%rd11, %rd2;
	cvta.to.global.u64 	%rd12, %rd4;
	cvta.to.global.u64 	%rd13, %rd5;
	cvta.to.global.u64 	%rd14, %rd6;
	cvta.to.global.u64 	%rd15, %rd31;
	cvta.to.global.u64 	%rd16, %rd7;
	cvta.to.global.u64 	%rd17, %rd8;
	cvta.to.global.u64 	%rd18, %rd9;
	mad.lo.s32 	%r14, %r3, %r13, %r1;
	mul.lo.s32 	%r15, %r4, %r14;
	mul.wide.s32 	%rd19, %r15, 4;
	add.s64 	%rd20, %rd10, %rd19;
	ld.global.f32 	%f1, [%rd20];
	ld.global.f32 	%f2, [%rd20+4];
	ld.global.f32 	%f3, [%rd20+8];
	cvt.s64.s32 	%rd21, %r14;
	add.s64 	%rd22, %rd11, %rd21;
	ld.global.u8 	%rs1, [%rd22];
	cvt.rn.f32.u16 	%f4, %rs1;
	mul.f32 	%f5, %f1, %f4;
	cvt.rzi.u32.f32 	%r16, %f5;
	add.s64 	%rd23, %rd12, %rd21;
	st.global.u8 	[%rd23], %r16;
	ld.global.u8 	%rs2, [%rd22];
	cvt.rn.f32.u16 	%f6, %rs2;
	mul.f32 	%f7, %f2, %f6;
	cvt.rzi.u32.f32 	%r17, %f7;
	add.s64 	%rd24, %rd13, %rd21;
	st.global.u8 	[%rd24], %r17;
	ld.global.u8 	%rs3, [%rd22];
	cvt.rn.f32.u16 	%f8, %rs3;
	mul.f32 	%f9, %f3, %f8;
	cvt.rzi.u32.f32 	%r18, %f9;
	add.s64 	%rd25, %rd14, %rd21;
	st.global.u8 	[%rd25], %r18;
	add.s64 	%rd26, %rd15, %rd21;
	ld.global.u8 	%rs4, [%rd26];
	cvt.rn.f32.u16 	%f10, %rs4;
	mul.f32 	%f11, %f1, %f10;
	cvt.rzi.u32.f32 	%r19, %f11;
	add.s64 	%rd27, %rd16, %rd21;
	st.global.u8 	[%rd27], %r19;
	ld.global.u8 	%rs5, [%rd26];
	cvt.rn.f32.u16 	%f12, %rs5;
	mul.f32 	%f13, %f2, %f12;
	cvt.rzi.u32.f32 	%r20, %f13;
	add.s64 	%rd28, %rd17, %rd21;
	st.global.u8 	[%rd28], %r20;
	ld.global.u8 	%rs6, [%rd26];
	cvt.rn.f32.u16 	%f14, %rs6;
	mul.f32 	%f15, %f3, %f14;
	cvt.rzi.u32.f32 	%r21, %f15;
	add.s64 	%rd29, %rd18, %rd21;
	st.global.u8 	[%rd29], %r21;
$L__BB0_2:
	ret;

}
	// .globl	_Z26sum_up_arrays_by_reductionPhS_i
.visible .entry _Z26sum_up_arrays_by_reductionPhS_i(
	.param .u64 .ptr .align 1 _Z26sum_up_arrays_by_reductionPhS_i_param_0,
	.param .u64 .ptr .align 1 _Z26sum_up_arrays_by_reductionPhS_i_param_1,
	.param .u32 _Z26sum_up_arrays_by_reductionPhS_i_param_2
)
{
	.reg .pred 	%p<5>;
	.reg .b32 	%r<24>;
	.reg .b64 	%rd<9>;

	ld.param.u64 	%rd2, [_Z26sum_up_arrays_by_reductionPhS_i_param_0];
	ld.param.u64 	%rd1, [_Z26sum_up_arrays_by_reductionPhS_i_param_1];
	cvta.to.global.u64 	%rd3, %rd2;
	mov.u32 	%r1, %ctaid.x;
	mov.u32 	%r2, %ntid.x;
	mov.u32 	%r3, %tid.x;
	mad.lo.s32 	%r7, %r1, %r2, %r3;
	cvt.s64.s32 	%rd4, %r7;
	add.s64 	%rd5, %rd3, %rd4;
	ld.global.u8 	%r8, [%rd5];
	shl.b32 	%r9, %r3, 2;
	mov.u32 	%r10, sdata;
	add.s32 	%r11, %r10, %r9;
	st.shared.u32 	[%r11], %r8;
	setp.lt.u32 	%p1, %r2, 2;
	@%p1 bra 	$L__BB1_5;
	mov.b32 	%r23, 1;
$L__BB1_2:
	bar.sync 	0;
	shl.b32 	%r5, %r23, 1;
	mul.lo.s32 	%r6, %r5, %r3;
	setp.ge.u32 	%p2, %r6, %r2;
	@%p2 bra 	$L__BB1_4;
	add.s32 	%r13, %r6, %r23;
	shl.b32 	%r14, %r13, 2;
	add.s32 	%r16, %r10, %r14;
	ld.shared.u32 	%r17, [%r16];
	shl.b32 	%r18, %r6, 2;
	add.s32 	%r19, %r10, %r18;
	ld.shared.u32 	%r20, [%r19];
	add.s32 	%r21, %r20, %r17;
	st.shared.u32 	[%r19], %r21;
$L__BB1_4:
	bar.sync 	0;
	setp.lt.u32 	%p3, %r5, %r2;
	mov.u32 	%r23, %r5;
	@%p3 bra 	$L__BB1_2;
$L__BB1_5:
	setp.ne.s32 	%p4, %r3, 0;
	@%p4 bra 	$L__BB1_7;
	ld.shared.u32 	%r22, [sdata];
	cvt.u64.u32 	%rd6, %r1;
	cvta.to.global.u64 	%rd7, %rd1;
	add.s64 	%rd8, %rd7, %rd6;
	st.global.u8 	[%rd8], %r22;
$L__BB1_7:
	ret;

}
	// .globl	_Z21calculate_final_imagePhS_S_S_S_S_S_S_PfS0_S_iii
.visible .entry _Z21calculate_final_imagePhS_S_S_S_S_S_S_PfS0_S_iii(
	.param .u64 .ptr .align 1 _Z21calculate_final_imagePhS_S_S_S_S_S_S_PfS0_S_iii_param_0,
	.param .u64 .ptr .align 1 _Z21calculate_final_imagePhS_S_S_S_S_S_S_PfS0_S_iii_param_1,
	.param .u64 .ptr .align 1 _Z21calculate_final_imagePhS_S_S_S_S_S_S_PfS0_S_iii_param_2,
	.param .u64 .ptr .align 1 _Z21calculate_final_imagePhS_S_S_S_S_S_S_PfS0_S_iii_param_3,
	.param .u64 .ptr .align 1 _Z21calculate_final_imagePhS_S_S_S_S_S_S_PfS0_S_iii_param_4,
	.param .u64 .ptr .align 1 _Z21calculate_final_imagePhS_S_S_S_S_S_S_PfS0_S_iii_param_5,
	.param .u64 .ptr .align 1 _Z21calculate_final_imagePhS_S_S_S_S_S_S_PfS0_S_iii_param_6,
	.param .u64 .ptr .align 1 _Z21calculate_final_imagePhS_S_S_S_S_S_S_PfS0_S_iii_param_7,
	.param .u64 .ptr .align 1 _Z21calculate_final_imagePhS_S_S_S_S_S_S_PfS0_S_iii_param_8,
	.param .u64 .ptr .align 1 _Z21calculate_final_imagePhS_S_S_S_S_S_S_PfS0_S_iii_param_9,
	.param .u64 .ptr .align 1 _Z21calculate_final_imagePhS_S_S_S_S_S_S_PfS0_S_iii_param_10,
	.param .u32 _Z21calculate_final_imagePhS_S_S_S_S_S_S_PfS0_S_iii_param_11,
	.param .u32 _Z21calculate_final_imagePhS_S_S_S_S_S_S_PfS0_S_iii_param_12,
	.param .u32 _Z21calculate_final_imagePhS_S_S_S_S_S_S_PfS0_S_iii_param_13
)
{
	.reg .pred 	%p<4>;
	.reg .b16 	%rs<18>;
	.reg .b32 	%r<25>;
	.reg .b32 	%f<26>;
	.reg .b64 	%rd<30>;

	ld.param.u64 	%rd4, [_Z21calculate_final_imagePhS_S_S_S_S_S_S_PfS0_S_iii_param_0];
	ld.param.u64 	%rd5, [_Z21calculate_final_imagePhS_S_S_S_S_S_S_PfS0_S_iii_param_1];
	ld.param.u64 	%rd6, [_Z21calculate_final_imagePhS_S_S_S_S_S_S_PfS0_S_iii_param_2];
	ld.param.u64 	%rd7, [_Z21calculate_final_imagePhS_S_S_S_S_S_S_PfS0_S_iii_param_3];
	ld.param.u64 	%rd8, [_Z21calculate_final_imagePhS_S_S_S_S_S_S_PfS0_S_iii_param_4];
	ld.param.u64 	%rd9, [_Z21calculate_final_imagePhS_S_S_S_S_S_S_PfS0_S_iii_param_5];
	ld.param.u64 	%rd10, [_Z21calculate_final_imagePhS_S_S_S_S_S_S_PfS0_S_iii_param_6];
	ld.param.u64 	%rd11, [_Z21calculate_final_imagePhS_S_S_S_S_S_S_PfS0_S_iii_param_7];
	ld.param.u64 	%rd2, [_Z21calculate_final_imagePhS_S_S_S_S_S_S_PfS0_S_iii_param_9];
	ld.param.u64 	%rd3, [_Z21calculate_final_imagePhS_S_S_S_S_S_S_PfS0_S_iii_param_10];
	ld.param.u32 	%r3, [_Z21calculate_final_imagePhS_S_S_S_S_S_S_PfS0_S_iii_param_11];
	ld.param.u32 	%r5, [_Z21calculate_final_imagePhS_S_S_S_S_S_S_PfS0_S_iii_param_12];
	ld.param.u32 	%r4, [_Z21calculate_final_imagePhS_S_S_S_S_S_S_PfS0_S_iii_param_13];
	cvta.to.global.u64 	%rd12, %rd6;
	cvta.to.global.u64 	%rd13, %rd9;
	cvta.to.global.u64 	%rd14, %rd5;
	cvta.to.global.u64 	%rd15, %rd8;
	cvta.to.global.u64 	%rd16, %rd10;
	cvta.to.global.u64 	%rd17, %rd4;
	cvta.to.global.u64 	%rd18, %rd11;
	cvta.to.global.u64 	%rd19, %rd7;
	ld.global.u8 	%rs4, [%rd19];
	ld.global.u8 	%rs5, [%rd18];
	div.u16 	%rs6, %rs4, %rs5;
	ld.global.u8 	%rs7, [%rd17];
	ld.global.u8 	%rs8, [%rd16];
	div.u16 	%rs9, %rs7, %rs8;
	div.u16 	%rs1, %rs6, %rs9;
	ld.global.u8 	%rs10, [%rd15];
	div.u16 	%rs11, %rs10, %rs5;
	ld.global.u8 	%rs12, [%rd14];
	div.u16 	%rs13, %rs12, %rs8;
	div.u16 	%rs2, %rs11, %rs13;
	ld.global.u8 	%rs14, [%rd13];
	div.u16 	%rs15, %rs14, %rs5;
	ld.global.u8 	%rs16, [%rd12];
	div.u16 	%rs17, %rs16, %rs8;
	div.u16 	%rs3, %rs15, %rs17;
	mov.u32 	%r7, %tid.x;
	mov.u32 	%r8, %ctaid.x;
	mov.u32 	%r9, %ntid.x;
	mad.lo.s32 	%r1, %r8, %r9, %r7;
	mov.u32 	%r10, %tid.y;
	mov.u32 	%r11, %ctaid.y;
	mov.u32 	%r12, %ntid.y;
	mad.lo.s32 	%r13, %r11, %r12, %r10;
	setp.ge.s32 	%p1, %r1, %r3;
	setp.ge.s32 	%p2, %r13, %r5;
	or.pred  	%p3, %p1, %p2;
	@%p3 bra 	$L__BB2_2;
	ld.param.u64 	%rd29, [_Z21calculate_final_imagePhS_S_S_S_S_S_S_PfS0_S_iii_param_8];
	cvta.to.global.u64 	%rd20, %rd29;
	cvta.to.global.u64 	%rd21, %rd2;
	cvta.to.global.u64 	%rd22, %rd3;
	cvt.u32.u16 	%r14, %rs3;
	add.s32 	%r15, %r14, -1;
	cvt.rn.f32.s32 	%f1, %r15;
	cvt.u32.u16 	%r16, %rs2;
	add.s32 	%r17, %r16, -1;
	cvt.rn.f32.s32 	%f2, %r17;
	cvt.u32.u16 	%r18, %rs1;
	add.s32 	%r19, %r18, -1;
	cvt.rn.f32.s32 	%f3, %r19;
	mad.lo.s32 	%r20, %r3, %r13, %r1;
	mul.lo.s32 	%r21, %r4, %r20;
	cvt.s64.s32 	%rd23, %r21;
	mul.wide.s32 	%rd24, %r21, 4;
	add.s64 	%rd25, %rd20, %rd24;
	ld.global.f32 	%f4, [%rd25];
	ld.global.f32 	%f5, [%rd25+4];
	ld.global.f32 	%f6, [%rd25+8];
	cvt.rn.f32.u16 	%f7, %rs1;
	mul.wide.s32 	%rd26, %r20, 4;
	add.s64 	%rd27, %rd21, %rd26;
	ld.global.f32 	%f8, [%rd27];
	mov.f32 	%f9, 0f3F800000;
	sub.f32 	%f10, %f9, %f8;
	fma.rn.f32 	%f11, %f10, %f3, 0f3F800000;
	div.rn.f32 	%f12, %f7, %f11;
	mul.f32 	%f13, %f4, %f12;
	cvt.rzi.u32.f32 	%r22, %f13;
	add.s64 	%rd28, %rd22, %rd23;
	st.global.u8 	[%rd28], %r22;
	cvt.rn.f32.u16 	%f14, %rs2;
	ld.global.f32 	%f15, [%rd27];
	sub.f32 	%f16, %f9, %f15;
	fma.rn.f32 	%f17, %f16, %f2, 0f3F800000;
	div.rn.f32 	%f18, %f14, %f17;
	mul.f32 	%f19, %f5, %f18;
	cvt.rzi.u32.f32 	%r23, %f19;
	st.global.u8 	[%rd28+1], %r23;
	cvt.rn.f32.u16 	%f20, %rs3;
	ld.global.f32 	%f21, [%rd27];
	sub.f32 	%f22, %f9, %f21;
	fma.rn.f32 	%f23, %f22, %f1, 0f3F800000;
	div.rn.f32 	%f24, %f20, %f23;
	mul.f32 	%f25, %f6, %f24;
	cvt.rzi.u32.f32 	%r24, %f25;
	st.global.u8 	[%rd28+2], %r24;
$L__BB2_2:
	ret;

}


// ===== COMPILED SASS (sm_100) =====

	.target	sm_100

	.elftype	@"ET_EXEC"


//--------------------- .note.nv.tkinfo           --------------------------
	.section	.note.nv.tkinfo,"",@"SHT_NOTE"
	.sectionflags	@"SHF_NOTE_NV_TKINFO"
	.tkinfo
        /*0018*/ 	.word	0x00000002
        /*0030*/ 	.string	""
        /*0030*/ 	.string	"ptxas"
        /*0030*/ 	.string	"Cuda compilation tools, release 13.0, V13.0.88"
        /*0030*/ 	.string	"Build cuda_13.0.r13.0/compiler.36424714_0"
        /*0030*/ 	.string	"-arch sm_100 -m 64 "



//--------------------- .note.nv.cuinfo           --------------------------
	.section	.note.nv.cuinfo,"",@"SHT_NOTE"
	.sectionflags	@"SHF_NOTE_NV_CUINFO"
        /*0018*/ 	.short	0x0002
        /*001a*/ 	.short	0x0064
        /*001c*/ 	.short	0x0082
	.zero		2


//--------------------- .nv.info                  --------------------------
	.section	.nv.info,"",@"SHT_CUDA_INFO"
	.align	4


	//----- nvinfo : EIATTR_REGCOUNT
	.align		4
        /*0000*/ 	.byte	0x04, 0x2f
        /*0002*/ 	.short	(.L_1 - .L_0)
	.align		4
.L_0:
        /*0004*/ 	.word	index@(_Z24multiply_rgbImage_byMaskPfPhS0_S0_S0_S0_S0_S0_S0_iii)
        /*0008*/ 	.word	0x00000014


	//----- nvinfo : EIATTR_FRAME_SIZE
	.align		4
.L_1:
        /*000c*/ 	.byte	0x04, 0x11
        /*000e*/ 	.short	(.L_3 - .L_2)
	.align		4
.L_2:
        /*0010*/ 	.word	index@(_Z24multiply_rgbImage_byMaskPfPhS0_S0_S0_S0_S0_S0_S0_iii)
        /*0014*/ 	.word	0x00000000


	//----- nvinfo : EIATTR_REGCOUNT
	.align		4
.L_3:
        /*0018*/ 	.byte	0x04, 0x2f
        /*001a*/ 	.short	(.L_5 - .L_4)
	.align		4
.L_4:
        /*001c*/ 	.word	index@(_Z26sum_up_arrays_by_reductionPhS_i)
        /*0020*/ 	.word	0x0000000a


	//----- nvinfo : EIATTR_FRAME_SIZE
	.align		4
.L_5:
        /*0024*/ 	.byte	0x04, 0x11
        /*0026*/ 	.short	(.L_7 - .L_6)
	.align		4
.L_6:
        /*0028*/ 	.word	index@(_Z26sum_up_arrays_by_reductionPhS_i)
        /*002c*/ 	.word	0x00000000


	//----- nvinfo : EIATTR_REGCOUNT
	.align		4
.L_7:
        /*0030*/ 	.byte	0x04, 0x2f
        /*0032*/ 	.short	(.L_9 - .L_8)
	.align		4
.L_8:
        /*0034*/ 	.word	index@(_Z21calculate_final_imagePhS_S_S_S_S_S_S_PfS0_S_iii)
        /*0038*/ 	.word	0x00000016


	//----- nvinfo : EIATTR_FRAME_SIZE
	.align		4
.L_9:
        /*003c*/ 	.byte	0x04, 0x11
        /*003e*/ 	.short	(.L_11 - .L_10)
	.align		4
.L_10:
        /*0040*/ 	.word	index@($__internal_1_$__cuda_sm3x_div_rn_noftz_f32_slowpath)
        /*0044*/ 	.word	0x00000000


	//----- nvinfo : EIATTR_FRAME_SIZE
	.align		4
.L_11:
        /*0048*/ 	.byte	0x04, 0x11
        /*004a*/ 	.short	(.L_13 - .L_12)
	.align		4
.L_12:
        /*004c*/ 	.word	index@($__internal_0_$__cuda_sm20_div_u16)
        /*0050*/ 	.word	0x00000000


	//----- nvinfo : EIATTR_FRAME_SIZE
	.align		4
.L_13:
        /*0054*/ 	.byte	0x04, 0x11
        /*0056*/ 	.short	(.L_15 - .L_14)
	.align		4
.L_14:
        /*0058*/ 	.word	index@(_Z21calculate_final_imagePhS_S_S_S_S_S_S_PfS0_S_iii)
        /*005c*/ 	.word	0x00000000


	//----- nvinfo : EIATTR_MIN_STACK_SIZE
	.align		4
.L_15:
        /*0060*/ 	.byte	0x04, 0x12
        /*0062*/ 	.short	(.L_17 - .L_16)
	.align		4
.L_16:
        /*0064*/ 	.word	index@(_Z21calculate_final_imagePhS_S_S_S_S_S_S_PfS0_S_iii)
        /*0068*/ 	.word	0x00000000


	//----- nvinfo : EIATTR_MIN_STACK_SIZE
	.align		4
.L_17:
        /*006c*/ 	.byte	0x04, 0x12
        /*006e*/ 	.short	(.L_19 - .L_18)
	.align		4
.L_18:
        /*0070*/ 	.word	index@(_Z26sum_up_arrays_by_reductionPhS_i)
        /*0074*/ 	.word	0x00000000


	//----- nvinfo : EIATTR_MIN_STACK_SIZE
	.align		4
.L_19:
        /*0078*/ 	.byte	0x04, 0x12
        /*007a*/ 	.short	(.L_21 - .L_20)
	.align		4
.L_20:
        /*007c*/ 	.word	index@(_Z24multiply_rgbImage_byMaskPfPhS0_S0_S0_S0_S0_S0_S0_iii)
        /*0080*/ 	.word	0x00000000
.L_21:


//--------------------- .nv.compat                --------------------------
	.section	.nv.compat,"",@"SHT_CUDA_COMPAT_INFO"
	.align	4
        /*0000*/ 	.byte	0x02, 0x09, 0x00, 0x00, 0x02, 0x02, 0x01, 0x00, 0x02, 0x05, 0x05, 0x00, 0x03, 0x07, 0x01, 0x01
        /*0010*/ 	.byte	0x02, 0x03, 0x00, 0x00, 0x02, 0x06, 0x01, 0x00, 0x04, 0x0b, 0x08, 0x00, 0x01, 0x00, 0x00, 0x00
        /*0020*/ 	.byte	0x00, 0x00, 0x00, 0x00


//--------------------- .nv.info._Z21calculate_final_imagePhS_S_S_S_S_S_S_PfS0_S_iii --------------------------
	.section	.nv.info._Z21calculate_final_imagePhS_S_S_S_S_S_S_PfS0_S_iii,"",@"SHT_CUDA_INFO"
	.sectionflags	@""
	.align	4


	//----- nvinfo : EIATTR_CUDA_API_VERSION
	.align		4
        /*0000*/ 	.byte	0x04, 0x37
        /*0002*/ 	.short	(.L_23 - .L_22)
.L_22:
        /*0004*/ 	.word	0x00000082


	//----- nvinfo : EIATTR_KPARAM_INFO
	.align		4
.L_23:
        /*0008*/ 	.byte	0x04, 0x17
        /*000a*/ 	.short	(.L_25 - .L_24)
.L_24:
        /*000c*/ 	.word	0x00000000
        /*0010*/ 	.short	0x000d
        /*0012*/ 	.short	0x0060
        /*0014*/ 	.byte	0x00, 0xf0, 0x11, 0x00


	//----- nvinfo : EIATTR_KPARAM_INFO
	.align		4
.L_25:
        /*0018*/ 	.byte	0x04, 0x17
        /*001a*/ 	.short	(.L_27 - .L_26)
.L_26:
        /*001c*/ 	.word	0x00000000
        /*0020*/ 	.short	0x000c
        /*0022*/ 	.short	0x005c
        /*0024*/ 	.byte	0x00, 0xf0, 0x11, 0x00


	//----- nvinfo : EIATTR_KPARAM_INFO
	.align		4
.L_27:
        /*0028*/ 	.byte	0x04, 0x17
        /*002a*/ 	.short	(.L_29 - .L_28)
.L_28:
        /*002c*/ 	.word	0x00000000
        /*0030*/ 	.short	0x000b
        /*0032*/ 	.short	0x0058
        /*0034*/ 	.byte	0x00, 0xf0, 0x11, 0x00


	//----- nvinfo : EIATTR_KPARAM_INFO
	.align		4
.L_29:
        /*0038*/ 	.byte	0x04, 0x17
        /*003a*/ 	.short	(.L_31 - .L_30)
.L_30:
        /*003c*/ 	.word	0x00000000
        /*0040*/ 	.short	0x000a
        /*0042*/ 	.short	0x0050
        /*0044*/ 	.byte	0x00, 0xf5, 0x21, 0x00


	//----- nvinfo : EIATTR_KPARAM_INFO
	.align		4
.L_31:
        /*0048*/ 	.byte	0x04, 0x17
        /*004a*/ 	.short	(.L_33 - .L_32)
.L_32:
        /*004c*/ 	.word	0x00000000
        /*0050*/ 	.short	0x0009
        /*0052*/ 	.short	0x0048
        /*0054*/ 	.byte	0x00, 0xf5, 0x21, 0x00


	//----- nvinfo : EIATTR_KPARAM_INFO
	.align		4
.L_33:
        /*0058*/ 	.byte	0x04, 0x17
        /*005a*/ 	.short	(.L_35 - .L_34)
.L_34:
        /*005c*/ 	.word	0x00000000
        /*0060*/ 	.short	0x0008
        /*0062*/ 	.short	0x0040
        /*0064*/ 	.byte	0x00, 0xf5, 0x21, 0x00


	//----- nvinfo : EIATTR_KPARAM_INFO
	.align		4
.L_35:
        /*0068*/ 	.byte	0x04, 0x17
        /*006a*/ 	.short	(.L_37 - .L_36)
.L_36:
        /*006c*/ 	.word	0x00000000
        /*0070*/ 	.short	0x0007
        /*0072*/ 	.short	0x0038
        /*0074*/ 	.byte	0x00, 0xf5, 0x21, 0x00


	//----- nvinfo : EIATTR_KPARAM_INFO
	.align		4
.L_37:
        /*0078*/ 	.byte	0x04, 0x17
        /*007a*/ 	.short	(.L_39 - .L_38)
.L_38:
        /*007c*/ 	.word	0x00000000
        /*0080*/ 	.short	0x0006
        /*0082*/ 	.short	0x0030
        /*0084*/ 	.byte	0x00, 0xf5, 0x21, 0x00


	//----- nvinfo : EIATTR_KPARAM_INFO
	.align		4
.L_39:
        /*0088*/ 	.byte	0x04, 0x17
        /*008a*/ 	.short	(.L_41 - .L_40)
.L_40:
        /*008c*/ 	.word	0x00000000
        /*0090*/ 	.short	0x0005
        /*0092*/ 	.short	0x0028
        /*0094*/ 	.byte	0x00, 0xf5, 0x21, 0x00


	//----- nvinfo : EIATTR_KPARAM_INFO
	.align		4
.L_41:
        /*0098*/ 	.byte	0x04, 0x17
        /*009a*/ 	.short	(.L_43 - .L_42)
.L_42:
        /*009c*/ 	.word	0x00000000
        /*00a0*/ 	.short	0x0004
        /*00a2*/ 	.short	0x0020
        /*00a4*/ 	.byte	0x00, 0xf5, 0x21, 0x00


	//----- nvinfo : EIATTR_KPARAM_INFO
	.align		4
.L_43:
        /*00a8*/ 	.byte	0x04, 0x17
        /*00aa*/ 	.short	(.L_45 - .L_44)
.L_44:
        /*00ac*/ 	.word	0x00000000
        /*00b0*/ 	.short	0x0003
        /*00b2*/ 	.short	0x0018
        /*00b4*/ 	.byte	0x00, 0xf5, 0x21, 0x00


	//----- nvinfo : EIATTR_KPARAM_INFO
	.align		4
.L_45:
        /*00b8*/ 	.byte	0x04, 0x17
        /*00ba*/ 	.short	(.L_47 - .L_46)
.L_46:
        /*00bc*/ 	.word	0x00000000
        /*00c0*/ 	.short	0x0002
        /*00c2*/ 	.short	0x0010
        /*00c4*/ 	.byte	0x00, 0xf5, 0x21, 0x00


	//----- nvinfo : EIATTR_KPARAM_INFO
	.align		4
.L_47:
        /*00c8*/ 	.byte	0x04, 0x17
        /*00ca*/ 	.short	(.L_49 - .L_48)
.L_48:
        /*00cc*/ 	.word	0x00000000
        /*00d0*/ 	.short	0x0001
        /*00d2*/ 	.short	0x0008
        /*00d4*/ 	.byte	0x00, 0xf5, 0x21, 0x00


	//----- nvinfo : EIATTR_KPARAM_INFO
	.align		4
.L_49:
        /*00d8*/ 	.byte	0x04, 0x17
        /*00da*/ 	.short	(.L_51 - .L_50)
.L_50:
        /*00dc*/ 	.word	0x00000000
        /*00e0*/ 	.short	0x0000
        /*00e2*/ 	.short	0x0000
        /*00e4*/ 	.byte	0x00, 0xf5, 0x21, 0x00


	//----- nvinfo : EIATTR_SPARSE_MMA_MASK
	.align		4
.L_51:
        /*00e8*/ 	.byte	0x03, 0x50
        /*00ea*/ 	.short	0x0000


	//----- nvinfo : EIATTR_MAXREG_COUNT
	.align		4
        /*00ec*/ 	.byte	0x03, 0x1b
        /*00ee*/ 	.short	0x00ff


	//----- nvinfo : EIATTR_MERCURY_ISA_VERSION
	.align		4
        /*00f0*/ 	.byte	0x03, 0x5f
        /*00f2*/ 	.short	0x0101


	//----- nvinfo : EIATTR_VRC_CTA_INIT_COUNT
	.align		4
        /*00f4*/ 	.byte	0x02, 0x4a
	.zero		1
	.zero		1


	//----- nvinfo : EIATTR_EXIT_INSTR_OFFSETS
	.align		4
        /*00f8*/ 	.byte	0x04, 0x1c
        /*00fa*/ 	.short	(.L_53 - .L_52)


	//   ....[0]....
.L_52:
        /*00fc*/ 	.word	0x00000400


	//   ....[1]....
        /*0100*/ 	.word	0x00000960


	//----- nvinfo : EIATTR_CRS_STACK_SIZE
	.align		4
.L_53:
        /*0104*/ 	.byte	0x04, 0x1e
        /*0106*/ 	.short	(.L_55 - .L_54)
.L_54:
        /*0108*/ 	.word	0x00000000


	//----- nvinfo : EIATTR_CBANK_PARAM_SIZE
	.align		4
.L_55:
        /*010c*/ 	.byte	0x03, 0x19
        /*010e*/ 	.short	0x0064


	//----- nvinfo : EIATTR_PARAM_CBANK
	.align		4
        /*0110*/ 	.byte	0x04, 0x0a
        /*0112*/ 	.short	(.L_57 - .L_56)
	.align		4
.L_56:
        /*0114*/ 	.word	index@(.nv.constant0._Z21calculate_final_imagePhS_S_S_S_S_S_S_PfS0_S_iii)
        /*0118*/ 	.short	0x0380
        /*011a*/ 	.short	0x0064


	//----- nvinfo : EIATTR_SW_WAR
	.align		4
.L_57:
        /*011c*/ 	.byte	0x04, 0x36
        /*011e*/ 	.short	(.L_59 - .L_58)
.L_58:
        /*0120*/ 	.word	0x00000008
.L_59:


//--------------------- .nv.info._Z26sum_up_arrays_by_reductionPhS_i --------------------------
	.section	.nv.info._Z26sum_up_arrays_by_reductionPhS_i,"",@"SHT_CUDA_INFO"
	.sectionflags	@""
	.align	4


	//----- nvinfo : EIATTR_CUDA_API_VERSION
	.align		4
        /*0000*/ 	.byte	0x04, 0x37
        /*0002*/ 	.short	(.L_61 - .L_60)
.L_60:
        /*0004*/ 	.word	0x00000082


	//----- nvinfo : EIATTR_KPARAM_INFO
	.align		4
.L_61:
        /*0008*/ 	.byte	0x04, 0x17
        /*000a*/ 	.short	(.L_63 - .L_62)
.L_62:
        /*000c*/ 	.word	0x00000000
        /*0010*/ 	.short	0x0002
        /*0012*/ 	.short	0x0010
        /*0014*/ 	.byte	0x00, 0xf0, 0x11, 0x00


	//----- nvinfo : EIATTR_KPARAM_INFO
	.align		4
.L_63:
        /*0018*/ 	.byte	0x04, 0x17
        /*001a*/ 	.short	(.L_65 - .L_64)
.L_64:
        /*001c*/ 	.word	0x00000000
        /*0020*/ 	.short	0x0001
        /*0022*/ 	.short	0x0008
        /*0024*/ 	.byte	0x00, 0xf5, 0x21, 0x00


	//----- nvinfo : EIATTR_KPARAM_INFO
	.align		4
.L_65:
        /*0028*/ 	.byte	0x04, 0x17
        /*002a*/ 	.short	(.L_67 - .L_66)
.L_66:
        /*002c*/ 	.word	0x00000000
        /*0030*/ 	.short	0x0000
        /*0032*/ 	.short	0x0000
        /*0034*/ 	.byte	0x00, 0xf5, 0x21, 0x00


	//----- nvinfo : EIATTR_SPARSE_MMA_MASK
	.align		4
.L_67:
        /*0038*/ 	.byte	0x03, 0x50
        /*003a*/ 	.short	0x0000


	//----- nvinfo : EIATTR_MAXREG_COUNT
	.align		4
        /*003c*/ 	.byte	0x03, 0x1b
        /*003e*/ 	.short	0x00ff


	//----- nvinfo : EIATTR_NUM_BARRIERS
	.align		4
        /*0040*/ 	.byte	0x02, 0x4c
        /*0042*/ 	.byte	0x01
	.zero		1


	//----- nvinfo : EIATTR_MERCURY_ISA_VERSION
	.align		4
        /*0044*/ 	.byte	0x03, 0x5f
        /*0046*/ 	.short	0x0101


	//----- nvinfo : EIATTR_VRC_CTA_INIT_COUNT
	.align		4
        /*0048*/ 	.byte	0x02, 0x4a
	.zero		1
	.zero		1


	//----- nvinfo : EIATTR_EXIT_INSTR_OFFSETS
	.align		4
        /*004c*/ 	.byte	0x04, 0x1c
        /*004e*/ 	.short	(.L_69 - .L_68)


	//   ....[0]....
.L_68:
        /*0050*/ 	.word	0x00000220


	//   ....[1]....
        /*0054*/ 	.word	0x000002d0


	//----- nvinfo : EIATTR_CBANK_PARAM_SIZE
	.align		4
.L_69:
        /*0058*/ 	.byte	0x03, 0x19
        /*005a*/ 	.short	0x0014


	//----- nvinfo : EIATTR_PARAM_CBANK
	.align		4
        /*005c*/ 	.byte	0x04, 0x0a
        /*005e*/ 	.short	(.L_71 - .L_70)
	.align		4
.L_70:
        /*0060*/ 	.word	index@(.nv.constant0._Z26sum_up_arrays_by_reductionPhS_i)
        /*0064*/ 	.short	0x0380
        /*0066*/ 	.short	0x0014


	//----- nvinfo : EIATTR_SW_WAR
	.align		4
.L_71:
        /*0068*/ 	.byte	0x04, 0x36
        /*006a*/ 	.short	(.L_73 - .L_72)
.L_72:
        /*006c*/ 	.word	0x00000008
.L_73:


//--------------------- .nv.info._Z24multiply_rgbImage_byMaskPfPhS0_S0_S0_S0_S0_S0_S0_iii --------------------------
	.section	.nv.info._Z24multiply_rgbImage_byMaskPfPhS0_S0_S0_S0_S0_S0_S0_iii,"",@"SHT_CUDA_INFO"
	.sectionflags	@""
	.align	4


	//----- nvinfo : EIATTR_CUDA_API_VERSION
	.align		4
        /*0000*/ 	.byte	0x04, 0x37
        /*0002*/ 	.short	(.L_75 - .L_74)
.L_74:
        /*0004*/ 	.word	0x00000082


	//----- nvinfo : EIATTR_KPARAM_INFO
	.align		4
.L_75:
        /*0008*/ 	.byte	0x04, 0x17
        /*000a*/ 	.short	(.L_77 - .L_76)
.L_76:
        /*000c*/ 	.word	0x00000000
        /*0010*/ 	.short	0x000b
        /*0012*/ 	.short	0x0050
        /*0014*/ 	.byte	0x00, 0xf0, 0x11, 0x00


	//----- nvinfo : EIATTR_KPARAM_INFO
	.align		4
.L_77:
        /*0018*/ 	.byte	0x04, 0x17
        /*001a*/ 	.short	(.L_79 - .L_78)
.L_78:
        /*001c*/ 	.word	0x00000000
        /*0020*/ 	.short	0x000a
        /*0022*/ 	.short	0x004c
        /*0024*/ 	.byte	0x00, 0xf0, 0x11, 0x00


	//----- nvinfo : EIATTR_KPARAM_INFO
	.align		4
.L_79:
        /*0028*/ 	.byte	0x04, 0x17
        /*002a*/ 	.short	(.L_81 - .L_80)
.L_80:
        /*002c*/ 	.word	0x00000000
        /*0030*/ 	.short	0x0009
        /*0032*/ 	.short	0x0048
        /*0034*/ 	.byte	0x00, 0xf0, 0x11, 0x00


	//----- nvinfo : EIATTR_KPARAM_INFO
	.align		4
.L_81:
        /*0038*/ 	.byte	0x04, 0x17
        /*003a*/ 	.short	(.L_83 - .L_82)
.L_82:
        /*003c*/ 	.word	0x00000000
        /*0040*/ 	.short	0x0008
        /*0042*/ 	.short	0x0040
        /*0044*/ 	.byte	0x00, 0xf5, 0x21, 0x00


	//----- nvinfo : EIATTR_KPARAM_INFO
	.align		4
.L_83:
        /*0048*/ 	.byte	0x04, 0x17
        /*004a*/ 	.short	(.L_85 - .L_84)
.L_84:
        /*004c*/ 	.word	0x00000000
        /*0050*/ 	.short	0x0007
        /*0052*/ 	.short	0x0038
        /*0054*/ 	.byte	0x00, 0xf5, 0x21, 0x00


	//----- nvinfo : EIATTR_KPARAM_INFO
	.align		4
.L_85:
        /*0058*/ 	.byte	0x04, 0x17
        /*005a*/ 	.short	(.L_87 - .L_86)
.L_86:
        /*005c*/ 	.word	0x00000000
        /*0060*/ 	.short	0x0006
        /*0062*/ 	.short	0x0030
        /*0064*/ 	.byte	0x00, 0xf5, 0x21, 0x00


	//----- nvinfo : EIATTR_KPARAM_INFO
	.align		4
.L_87:
        /*0068*/ 	.byte	0x04, 0x17
        /*006a*/ 	.short	(.L_89 - .L_88)
.L_88:
        /*006c*/ 	.word	0x00000000
        /*0070*/ 	.short	0x0005
        /*0072*/ 	.short	0x0028
        /*0074*/ 	.byte	0x00, 0xf5, 0x21, 0x00


	//----- nvinfo : EIATTR_KPARAM_INFO
	.align		4
.L_89:
        /*0078*/ 	.byte	0x04, 0x17
        /*007a*/ 	.short	(.L_91 - .L_90)
.L_90:
        /*007c*/ 	.word	0x00000000
        /*0080*/ 	.short	0x0004
        /*0082*/ 	.short	0x0020
        /*0084*/ 	.byte	0x00, 0xf5, 0x21, 0x00


	//----- nvinfo : EIATTR_KPARAM_INFO
	.align		4
.L_91:
        /*0088*/ 	.byte	0x04, 0x17
        /*008a*/ 	.short	(.L_93 - .L_92)
.L_92:
        /*008c*/ 	.word	0x00000000
        /*0090*/ 	.short	0x0003
        /*0092*/ 	.short	0x0018
        /*0094*/ 	.byte	0x00, 0xf5, 0x21, 0x00


	//----- nvinfo : EIATTR_KPARAM_INFO
	.align		4
.L_93:
        /*0098*/ 	.byte	0x04, 0x17
        /*009a*/ 	.short	(.L_95 - .L_94)
.L_94:
        /*009c*/ 	.word	0x00000000
        /*00a0*/ 	.short	0x0002
        /*00a2*/ 	.short	0x0010
        /*00a4*/ 	.byte	0x00, 0xf5, 0x21, 0x00


	//----- nvinfo : EIATTR_KPARAM_INFO
	.align		4
.L_95:
        /*00a8*/ 	.byte	0x04, 0x17
        /*00aa*/ 	.short	(.L_97 - .L_96)
.L_96:
        /*00ac*/ 	.word	0x00000000
        /*00b0*/ 	.short	0x0001
        /*00b2*/ 	.short	0x0008
        /*00b4*/ 	.byte	0x00, 0xf5, 0x21, 0x00


	//----- nvinfo : EIATTR_KPARAM_INFO
	.align		4
.L_97:
        /*00b8*/ 	.byte	0x04, 0x17
        /*00ba*/ 	.short	(.L_99 - .L_98)
.L_98:
        /*00bc*/ 	.word	0x00000000
        /*00c0*/ 	.short	0x0000
        /*00c2*/ 	.short	0x0000
        /*00c4*/ 	.byte	0x00, 0xf5, 0x21, 0x00


	//----- nvinfo : EIATTR_SPARSE_MMA_MASK
	.align		4
.L_99:
        /*00c8*/ 	.byte	0x03, 0x50
        /*00ca*/ 	.short	0x0000


	//----- nvinfo : EIATTR_MAXREG_COUNT
	.align		4
        /*00cc*/ 	.byte	0x03, 0x1b
        /*00ce*/ 	.short	0x00ff


	//----- nvinfo : EIATTR_MERCURY_ISA_VERSION
	.align		4
        /*00d0*/ 	.byte	0x03, 0x5f
        /*00d2*/ 	.short	0x0101


	//----- nvinfo : EIATTR_VRC_CTA_INIT_COUNT
	.align		4
        /*00d4*/ 	.byte	0x02, 0x4a
	.zero		1
	.zero		1


	//----- nvinfo : EIATTR_EXIT_INSTR_OFFSETS
	.align		4
        /*00d8*/ 	.byte	0x04, 0x1c
        /*00da*/ 	.short	(.L_101 - .L_100)


	//   ....[0]....
.L_100:
        /*00dc*/ 	.word	0x000000c0


	//   ....[1]....
        /*00e0*/ 	.word	0x000004a0


	//----- nvinfo : EIATTR_CBANK_PARAM_SIZE
	.align		4
.L_101:
        /*00e4*/ 	.byte	0x03, 0x19
        /*00e6*/ 	.short	0x0054


	//----- nvinfo : EIATTR_PARAM_CBANK
	.align		4
        /*00e8*/ 	.byte	0x04, 0x0a
        /*00ea*/ 	.short	(.L_103 - .L_102)
	.align		4
.L_102:
        /*00ec*/ 	.word	index@(.nv.constant0._Z24multiply_rgbImage_byMaskPfPhS0_S0_S0_S0_S0_S0_S0_iii)
        /*00f0*/ 	.short	0x0380
        /*00f2*/ 	.short	0x0054


	//----- nvinfo : EIATTR_SW_WAR
	.align		4
.L_103:
        /*00f4*/ 	.byte	0x04, 0x36
        /*00f6*/ 	.short	(.L_105 - .L_104)
.L_104:
        /*00f8*/ 	.word	0x00000008
.L_105:


//--------------------- .nv.callgraph             --------------------------
	.section	.nv.callgraph,"",@"SHT_CUDA_CALLGRAPH"
	.align	4
	.sectionentsize	8
	.align		4
        /*0000*/ 	.word	0x00000000
	.align		4
        /*0004*/ 	.word	0xffffffff
	.align		4
        /*0008*/ 	.word	0x00000000
	.align		4
        /*000c*/ 	.word	0xfffffffe
	.align		4
        /*0010*/ 	.word	0x00000000
	.align		4
        /*0014*/ 	.word	0xfffffffd
	.align		4
        /*0018*/ 	.word	0x00000000
	.align		4
        /*001c*/ 	.word	0xfffffffc


//--------------------- .text._Z21calculate_final_imagePhS_S_S_S_S_S_S_PfS0_S_iii --------------------------
	.section	.text._Z21calculate_final_imagePhS_S_S_S_S_S_S_PfS0_S_iii,"ax",@progbits
	.align	128
        .global         _Z21calculate_final_imagePhS_S_S_S_S_S_S_PfS0_S_iii
        .type           _Z21calculate_final_imagePhS_S_S_S_S_S_S_PfS0_S_iii,@function
        .size           _Z21calculate_final_imagePhS_S_S_S_S_S_S_PfS0_S_iii,(.L_x_23 - _Z21calculate_final_imagePhS_S_S_S_S_S_S_PfS0_S_iii)
        .other          _Z21calculate_final_imagePhS_S_S_S_S_S_S_PfS0_S_iii,@"STO_CUDA_ENTRY STV_DEFAULT"
_Z21calculate_final_imagePhS_S_S_S_S_S_S_PfS0_S_iii:
.text._Z21calculate_final_imagePhS_S_S_S_S_S_S_PfS0_S_iii:
[----:B------:R-:W-:Y:S08]  /*0000*/  LDC R1, c[0x0][0x37c] ;  /* 0x0000df00ff017b82 */ /* 0x000ff00000000800 */
[----:B------:R-:W0:Y:S01]  /*0010*/  LDC.64 R2, c[0x0][0x3b8] ;  /* 0x0000ee00ff027b82 */ /* 0x000e220000000a00 */
[----:B------:R-:W0:Y:S07]  /*0020*/  LDCU.64 UR4, c[0x0][0x358] ;  /* 0x00006b00ff0477ac */ /* 0x000e2e0008000a00 */
[----:B------:R-:W1:Y:S01]  /*0030*/  LDC.64 R4, c[0x0][0x398] ;  /* 0x0000e600ff047b82 */ /* 0x000e620000000a00 */
[----:B0-----:R-:W2:Y:S04]  /*0040*/  LDG.E.U8 R3, desc[UR4][R2.64] ;  /* 0x0000000402037981 */ /* 0x001ea8000c1e1100 */
[----:B-1----:R0:W5:Y:S01]  /*0050*/  LDG.E.U8 R11, desc[UR4][R4.64] ;  /* 0x00000004040b7981 */ /* 0x002162000c1e1100 */
[----:B------:R-:W-:Y:S01]  /*0060*/  MOV R13, 0x90 ;  /* 0x00000090000d7802 */ /* 0x000fe20000000f00 */
[----:B0-2---:R-:W-:-:S07]  /*0070*/  IMAD.MOV.U32 R12, RZ, RZ, R3 ;  /* 0x000000ffff0c7224 */ /* 0x005fce00078e0003 */
[----:B-----5:R-:W-:Y:S05]  /*0080*/  CALL.REL.NOINC `($__internal_0_$__cuda_sm20_div_u16) ;  /* 0x0000000800387944 */ /* 0x020fea0003c00000 */
[----:B------:R-:W0:Y:S08]  /*0090*/  LDC.64 R4, c[0x0][0x3b0] ;  /* 0x0000ec00ff047b82 */ /* 0x000e300000000a00 */
[----:B------:R-:W1:Y:S01]  /*00a0*/  LDC.64 R6, c[0x0][0x380] ;  /* 0x0000e000ff067b82 */ /* 0x000e620000000a00 */
[----:B0-----:R-:W2:Y:S04]  /*00b0*/  LDG.E.U8 R4, desc[UR4][R4.64] ;  /* 0x0000000404047981 */ /* 0x001ea8000c1e1100 */
[----:B-1----:R0:W5:Y:S01]  /*00c0*/  LDG.E.U8 R11, desc[UR4][R6.64] ;  /* 0x00000004060b7981 */ /* 0x002162000c1e1100 */
[----:B------:R-:W-:Y:S01]  /*00d0*/  IMAD.MOV.U32 R0, RZ, RZ, R2 ;  /* 0x000000ffff007224 */ /* 0x000fe200078e0002 */
[----:B------:R-:W-:Y:S01]  /*00e0*/  MOV R13, 0x110 ;  /* 0x00000110000d7802 */ /* 0x000fe20000000f00 */
[----:B0-2---:R-:W-:-:S07]  /*00f0*/  IMAD.MOV.U32 R12, RZ, RZ, R4 ;  /* 0x000000ffff0c7224 */ /* 0x005fce00078e0004 */
[----:B-----5:R-:W-:Y:S05]  /*0100*/  CALL.REL.NOINC `($__internal_0_$__cuda_sm20_div_u16) ;  /* 0x0000000800187944 */ /* 0x020fea0003c00000 */
[----:B------:R-:W-:Y:S02]  /*0110*/  LOP3.LUT R11, R0, 0xffff, RZ, 0xc0, !PT ;  /* 0x0000ffff000b7812 */ /* 0x000fe400078ec0ff */
[----:B------:R-:W-:Y:S02]  /*0120*/  LOP3.LUT R12, R2, 0xffff, RZ, 0xc0, !PT ;  /* 0x0000ffff020c7812 */ /* 0x000fe400078ec0ff */
[----:B------:R-:W-:-:S07]  /*0130*/  MOV R13, 0x150 ;  /* 0x00000150000d7802 */ /* 0x000fce0000000f00 */
[----:B------:R-:W-:Y:S05]  /*0140*/  CALL.REL.NOINC `($__internal_0_$__cuda_sm20_div_u16) ;  /* 0x0000000800087944 */ /* 0x000fea0003c00000 */
[----:B------:R-:W0:Y:S02]  /*0150*/  LDC.64 R6, c[0x0][0x3a0] ;  /* 0x0000e800ff067b82 */ /* 0x000e240000000a00 */
[----:B0-----:R0:W5:Y:S01]  /*0160*/  LDG.E.U8 R11, desc[UR4][R6.64] ;  /* 0x00000004060b7981 */ /* 0x001162000c1e1100 */
[----:B------:R-:W-:Y:S01]  /*0170*/  IMAD.MOV.U32 R0, RZ, RZ, R2 ;  /* 0x000000ffff007224 */ /* 0x000fe200078e0002 */
[----:B------:R-:W-:Y:S01]  /*0180*/  MOV R13, 0x1b0 ;  /* 0x000001b0000d7802 */ /* 0x000fe20000000f00 */
[----:B------:R-:W-:-:S07]  /*0190*/  IMAD.MOV.U32 R12, RZ, RZ, R3 ;  /* 0x000000ffff0c7224 */ /* 0x000fce00078e0003 */
[----:B0----5:R-:W-:Y:S05]  /*01a0*/  CALL.REL.NOINC `($__internal_0_$__cuda_sm20_div_u16) ;  /* 0x0000000400f07944 */ /* 0x021fea0003c00000 */
[----:B------:R-:W0:Y:S02]  /*01b0*/  LDC.64 R6, c[0x0][0x388] ;  /* 0x0000e200ff067b82 */ /* 0x000e240000000a00 */
[----:B0-----:R0:W5:Y:S01]  /*01c0*/  LDG.E.U8 R11, desc[UR4][R6.64] ;  /* 0x00000004060b7981 */ /* 0x001162000c1e1100 */
[----:B------:R-:W-:Y:S01]  /*01d0*/  IMAD.MOV.U32 R5, RZ, RZ, R2 ;  /* 0x000000ffff057224 */ /* 0x000fe200078e0002 */
[----:B------:R-:W-:Y:S01]  /*01e0*/  MOV R13, 0x210 ;  /* 0x00000210000d7802 */ /* 0x000fe20000000f00 */
[----:B------:R-:W-:-:S07]  /*01f0*/  IMAD.MOV.U32 R12, RZ, RZ, R4 ;  /* 0x000000ffff0c7224 */ /* 0x000fce00078e0004 */
[----:B0----5:R-:W-:Y:S05]  /*0200*/  CALL.REL.NOINC `($__internal_0_$__cuda_sm20_div_u16) ;  /* 0x0000000400d87944 */ /* 0x021fea0003c00000 */
[----:B------:R-:W-:Y:S02]  /*0210*/  LOP3.LUT R11, R5, 0xffff, RZ, 0xc0, !PT ;  /* 0x0000ffff050b7812 */ /* 0x000fe400078ec0ff */
[----:B------:R-:W-:Y:S02]  /*0220*/  LOP3.LUT R12, R2, 0xffff, RZ, 0xc0, !PT ;  /* 0x0000ffff020c7812 */ /* 0x000fe400078ec0ff */
[----:B------:R-:W-:-:S07]  /*0230*/  MOV R13, 0x250 ;  /* 0x00000250000d7802 */ /* 0x000fce0000000f00 */
[----:B------:R-:W-:Y:S05]  /*0240*/  CALL.REL.NOINC `($__internal_0_$__cuda_sm20_div_u16) ;  /* 0x0000000400c87944 */ /* 0x000fea0003c00000 */
[----:B------:R-:W0:Y:S02]  /*0250*/  LDC.64 R6, c[0x0][0x3a8] ;  /* 0x0000ea00ff067b82 */ /* 0x000e240000000a00 */
[----:B0-----:R0:W5:Y:S01]  /*0260*/  LDG.E.U8 R11, desc[UR4][R6.64] ;  /* 0x00000004060b7981 */ /* 0x001162000c1e1100 */
[----:B------:R-:W-:Y:S01]  /*0270*/  IMAD.MOV.U32 R8, RZ, RZ, R2 ;  /* 0x000000ffff087224 */ /* 0x000fe200078e0002 */
[----:B------:R-:W-:Y:S02]  /*0280*/  MOV R12, R3 ;  /* 0x00000003000c7202 */ /* 0x000fe40000000f00 */
[----:B------:R-:W-:-:S07]  /*0290*/  MOV R13, 0x2b0 ;  /* 0x000002b0000d7802 */ /* 0x000fce0000000f00 */
        /* <DEDUP_REMOVED lines=11> */
[----:B------:R-:W0:Y:S01]  /*0350*/  S2R R6, SR_TID.Y ;  /* 0x0000000000067919 */ /* 0x000e220000002200 */
[----:B------:R-:W1:Y:S01]  /*0360*/  LDC R4, c[0x0][0x360] ;  /* 0x0000d800ff047b82 */ /* 0x000e620000000800 */
[----:B------:R-:W2:Y:S01]  /*0370*/  LDCU.64 UR8, c[0x0][0x3d8] ;  /* 0x00007b00ff0877ac */ /* 0x000ea20008000a00 */
[----:B------:R-:W1:Y:S06]  /*0380*/  S2R R3, SR_TID.X ;  /* 0x0000000000037919 */ /* 0x000e6c0000002100 */
[----:B------:R-:W0:Y:S08]  /*0390*/  S2UR UR7, SR_CTAID.Y ;  /* 0x00000000000779c3 */ /* 0x000e300000002600 */
[----:B------:R-:W0:Y:S08]  /*03a0*/  LDC R5, c[0x0][0x364] ;  /* 0x0000d900ff057b82 */ /* 0x000e300000000800 */
[----:B------:R-:W1:Y:S01]  /*03b0*/  S2UR UR6, SR_CTAID.X ;  /* 0x00000000000679c3 */ /* 0x000e620000002500 */
[----:B0-----:R-:W-:-:S05]  /*03c0*/  IMAD R6, R5, UR7, R6 ;  /* 0x0000000705067c24 */ /* 0x001fca000f8e0206 */
[----:B--2---:R-:W-:Y:S01]  /*03d0*/  ISETP.GE.AND P0, PT, R6, UR9, PT ;  /* 0x0000000906007c0c */ /* 0x004fe2000bf06270 */
[----:B-1----:R-:W-:-:S05]  /*03e0*/  IMAD R3, R4, UR6, R3 ;  /* 0x0000000604037c24 */ /* 0x002fca000f8e0203 */
[----:B------:R-:W-:-:S13]  /*03f0*/  ISETP.GE.OR P0, PT, R3, UR8, P0 ;  /* 0x0000000803007c0c */ /* 0x000fda0008706670 */
[----:B------:R-:W-:Y:S05]  /*0400*/  @P0 EXIT ;  /* 0x000000000000094d */ /* 0x000fea0003800000 */
[----:B------:R-:W0:Y:S01]  /*0410*/  LDC.64 R4, c[0x0][0x3c8] ;  /* 0x0000f200ff047b82 */ /* 0x000e220000000a00 */
[----:B------:R-:W-:Y:S01]  /*0420*/  IMAD R3, R6, UR8, R3 ;  /* 0x0000000806037c24 */ /* 0x000fe2000f8e0203 */
[----:B------:R-:W1:Y:S06]  /*0430*/  LDCU UR6, c[0x0][0x3e0] ;  /* 0x00007c00ff0677ac */ /* 0x000e6c0008000800 */
[----:B------:R-:W2:Y:S01]  /*0440*/  LDC.64 R12, c[0x0][0x3c0] ;  /* 0x0000f000ff0c7b82 */ /* 0x000ea20000000a00 */
[----:B0-----:R-:W-:-:S05]  /*0450*/  IMAD.WIDE R4, R3, 0x4, R4 ;  /* 0x0000000403047825 */ /* 0x001fca00078e0204 */
[----:B------:R-:W3:Y:S01]  /*0460*/  LDG.E R11, desc[UR4][R4.64] ;  /* 0x00000004040b7981 */ /* 0x000ee2000c1e1900 */
[----:B-1----:R-:W-:Y:S01]  /*0470*/  IMAD R7, R3, UR6, RZ ;  /* 0x0000000603077c24 */ /* 0x002fe2000f8e02ff */
[----:B------:R-:W-:-:S03]  /*0480*/  LOP3.LUT R3, R0, 0xffff, RZ, 0xc0, !PT ;  /* 0x0000ffff00037812 */ /* 0x000fc600078ec0ff */
[----:B--2---:R-:W-:-:S04]  /*0490*/  IMAD.WIDE R12, R7, 0x4, R12 ;  /* 0x00000004070c7825 */ /* 0x004fc800078e020c */
[----:B------:R-:W-:Y:S01]  /*04a0*/  VIADD R3, R3, 0xffffffff ;  /* 0xffffffff03037836 */ /* 0x000fe20000000000 */
[----:B------:R-:W0:Y:S01]  /*04b0*/  I2F.U16 R0, R0 ;  /* 0x0000000000007306 */ /* 0x000e220000101000 */
[----:B------:R-:W5:Y:S03]  /*04c0*/  LDG.E R6, desc[UR4][R12.64] ;  /* 0x000000040c067981 */ /* 0x000f66000c1e1900 */
[----:B------:R-:W-:Y:S01]  /*04d0*/  I2FP.F32.S32 R3, R3 ;  /* 0x0000000300037245 */ /* 0x000fe20000201400 */
[----:B------:R-:W5:Y:S04]  /*04e0*/  LDG.E R9, desc[UR4][R12.64+0x4] ;  /* 0x000004040c097981 */ /* 0x000f68000c1e1900 */
[----:B------:R1:W5:Y:S01]  /*04f0*/  LDG.E R10, desc[UR4][R12.64+0x8] ;  /* 0x000008040c0a7981 */ /* 0x000362000c1e1900 */
[----:B------:R-:W-:Y:S01]  /*0500*/  BSSY.RECONVERGENT B0, `(.L_x_0) ;  /* 0x0000012000007945 */ /* 0x000fe20003800200 */
[----:B---3--:R-:W-:-:S04]  /*0510*/  FADD R14, -R11, 1 ;  /* 0x3f8000000b0e7421 */ /* 0x008fc80000000100 */
[----:B------:R-:W-:-:S04]  /*0520*/  FFMA R15, R3, R14, 1 ;  /* 0x3f800000030f7423 */ /* 0x000fc8000000000e */
[----:B------:R-:W2:Y:S08]  /*0530*/  MUFU.RCP R3, R15 ;  /* 0x0000000f00037308 */ /* 0x000eb00000001000 */
[----:B0-----:R-:W0:Y:S01]  /*0540*/  FCHK P0, R0, R15 ;  /* 0x0000000f00007302 */ /* 0x001e220000000000 */
[----:B--2---:R-:W-:-:S04]  /*0550*/  FFMA R14, -R15, R3, 1 ;  /* 0x3f8000000f0e7423 */ /* 0x004fc80000000103 */
[----:B------:R-:W-:Y:S01]  /*0560*/  FFMA R11, R3, R14, R3 ;  /* 0x0000000e030b7223 */ /* 0x000fe20000000003 */
[----:B------:R-:W-:-:S03]  /*0570*/  LOP3.LUT R3, R8, 0xffff, RZ, 0xc0, !PT ;  /* 0x0000ffff08037812 */ /* 0x000fc600078ec0ff */
[----:B-1----:R-:W-:Y:S02]  /*0580*/  FFMA R12, R0, R11, RZ ;  /* 0x0000000b000c7223 */ /* 0x002fe400000000ff */
[----:B------:R-:W-:Y:S02]  /*0590*/  VIADD R3, R3, 0xffffffff ;  /* 0xffffffff03037836 */ /* 0x000fe40000000000 */
[----:B------:R-:W-:-:S04]  /*05a0*/  FFMA R13, -R15, R12, R0 ;  /* 0x0000000c0f0d7223 */ /* 0x000fc80000000100 */
[----:B------:R-:W-:Y:S01]  /*05b0*/  FFMA R13, R11, R13, R12 ;  /* 0x0000000d0b0d7223 */ /* 0x000fe2000000000c */
[----:B------:R-:W-:Y:S01]  /*05c0*/  I2FP.F32.S32 R11, R3 ;  /* 0x00000003000b7245 */ /* 0x000fe20000201400 */
[----:B0-----:R-:W-:Y:S06]  /*05d0*/  @!P0 BRA `(.L_x_1) ;  /* 0x0000000000108947 */ /* 0x001fec0003800000 */
[----:B------:R-:W-:Y:S01]  /*05e0*/  IMAD.MOV.U32 R3, RZ, RZ, R15 ;  /* 0x000000ffff037224 */ /* 0x000fe200078e000f */
[----:B------:R-:W-:-:S07]  /*05f0*/  MOV R12, 0x610 ;  /* 0x00000610000c7802 */ /* 0x000fce0000000f00 */
[----:B-----5:R-:W-:Y:S05]  /*0600*/  CALL.REL.NOINC `($__internal_1_$__cuda_sm3x_div_rn_noftz_f32_slowpath) ;  /* 0x0000000400247944 */ /* 0x020fea0003c00000 */
[----:B------:R-:W-:-:S07]  /*0610*/  IMAD.MOV.U32 R13, RZ, RZ, R0 ;  /* 0x000000ffff0d7224 */ /* 0x000fce00078e0000 */
.L_x_1:
[----:B------:R-:W-:Y:S05]  /*0620*/  BSYNC.RECONVERGENT B0 ;  /* 0x0000000000007941 */ /* 0x000fea0003800200 */
.L_x_0:
[----:B------:R-:W0:Y:S01]  /*0630*/  LDCU.64 UR6, c[0x0][0x3d0] ;  /* 0x00007a00ff0677ac */ /* 0x000e220008000a00 */
[----:B-----5:R-:W-:-:S06]  /*0640*/  FMUL R13, R6, R13 ;  /* 0x0000000d060d7220 */ /* 0x020fcc0000400000 */
[----:B------:R-:W1:Y:S01]  /*0650*/  F2I.U32.TRUNC.NTZ R13, R13 ;  /* 0x0000000d000d7305 */ /* 0x000e62000020f000 */
[----:B0-----:R-:W-:-:S04]  /*0660*/  IADD3 R6, P0, PT, R7, UR6, RZ ;  /* 0x0000000607067c10 */ /* 0x001fc8000ff1e0ff */
[----:B------:R-:W-:-:S05]  /*0670*/  LEA.HI.X.SX32 R7, R7, UR7, 0x1, P0 ;  /* 0x0000000707077c11 */ /* 0x000fca00080f0eff */
[----:B-1----:R0:W-:Y:S04]  /*0680*/  STG.E.U8 desc[UR4][R6.64], R13 ;  /* 0x0000000d06007986 */ /* 0x0021e8000c101104 */
[----:B------:R-:W2:Y:S01]  /*0690*/  LDG.E R0, desc[UR4][R4.64] ;  /* 0x0000000404007981 */ /* 0x000ea2000c1e1900 */
[----:B------:R-:W-:Y:S01]  /*06a0*/  BSSY.RECONVERGENT B0, `(.L_x_2) ;  /* 0x0000013000007945 */ /* 0x000fe20003800200 */
[----:B--2---:R-:W-:-:S04]  /*06b0*/  FADD R0, -R0, 1 ;  /* 0x3f80000000007421 */ /* 0x004fc80000000100 */
[----:B------:R-:W-:Y:S01]  /*06c0*/  FFMA R15, R11, R0, 1 ;  /* 0x3f8000000b0f7423 */ /* 0x000fe20000000000 */
[----:B------:R-:W-:Y:S01]  /*06d0*/  LOP3.LUT R11, R2, 0xffff, RZ, 0xc0, !PT ;  /* 0x0000ffff020b7812 */ /* 0x000fe200078ec0ff */
[----:B------:R-:W1:Y:S03]  /*06e0*/  I2F.U16 R0, R8 ;  /* 0x0000000800007306 */ /* 0x000e660000101000 */
[----:B------:R-:W-:-:S04]  /*06f0*/  IADD3 R11, PT, PT, R11, -0x1, RZ ;  /* 0xffffffff0b0b7810 */ /* 0x000fc80007ffe0ff */
[----:B------:R-:W-:Y:S01]  /*0700*/  I2FP.F32.S32 R11, R11 ;  /* 0x0000000b000b7245 */ /* 0x000fe20000201400 */
[----:B------:R-:W2:Y:S08]  /*0710*/  MUFU.RCP R3, R15 ;  /* 0x0000000f00037308 */ /* 0x000eb00000001000 */
[----:B-1----:R-:W1:Y:S01]  /*0720*/  FCHK P0, R0, R15 ;  /* 0x0000000f00007302 */ /* 0x002e620000000000 */
[----:B--2---:R-:W-:-:S04]  /*0730*/  FFMA R12, -R15, R3, 1 ;  /* 0x3f8000000f0c7423 */ /* 0x004fc80000000103 */
[----:B------:R-:W-:-:S04]  /*0740*/  FFMA R3, R3, R12, R3 ;  /* 0x0000000c03037223 */ /* 0x000fc80000000003 */
[----:B------:R-:W-:-:S04]  /*0750*/  FFMA R12, R0, R3, RZ ;  /* 0x00000003000c7223 */ /* 0x000fc800000000ff */
[----:B0-----:R-:W-:-:S04]  /*0760*/  FFMA R13, -R15, R12, R0 ;  /* 0x0000000c0f0d7223 */ /* 0x001fc80000000100 */
[----:B------:R-:W-:Y:S01]  /*0770*/  FFMA R12, R3, R13, R12 ;  /* 0x0000000d030c7223 */ /* 0x000fe2000000000c */
[----:B-1----:R-:W-:Y:S06]  /*0780*/  @!P0 BRA `(.L_x_3) ;  /* 0x0000000000108947 */ /* 0x002fec0003800000 */
[----:B------:R-:W-:Y:S01]  /*0790*/  IMAD.MOV.U32 R3, RZ, RZ, R15 ;  /* 0x000000ffff037224 */ /* 0x000fe200078e000f */
[----:B------:R-:W-:-:S07]  /*07a0*/  MOV R12, 0x7c0 ;  /* 0x000007c0000c7802 */ /* 0x000fce0000000f00 */
[----:B------:R-:W-:Y:S05]  /*07b0*/  CALL.REL.NOINC `($__internal_1_$__cuda_sm3x_div_rn_noftz_f32_slowpath) ;  /* 0x0000000000b87944 */ /* 0x000fea0003c00000 */
[----:B------:R-:W-:-:S07]  /*07c0*/  IMAD.MOV.U32 R12, RZ, RZ, R0 ;  /* 0x000000ffff0c7224 */ /* 0x000fce00078e0000 */
.L_x_3:
[----:B------:R-:W-:Y:S05]  /*07d0*/  BSYNC.RECONVERGENT B0 ;  /* 0x0000000000007941 */ /* 0x000fea0003800200 */
.L_x_2:
[----:B------:R-:W-:-:S06]  /*07e0*/  FMUL R9, R9, R12 ;  /* 0x0000000c09097220 */ /* 0x000fcc0000400000 */
[----:B------:R-:W0:Y:S02]  /*07f0*/  F2I.U32.TRUNC.NTZ R9, R9 ;  /* 0x0000000900097305 */ /* 0x000e24000020f000 */
[----:B0-----:R0:W-:Y:S04]  /*0800*/  STG.E.U8 desc[UR4][R6.64+0x1], R9 ;  /* 0x0000010906007986 */ /* 0x0011e8000c101104 */
[----:B------:R-:W2:Y:S01]  /*0810*/  LDG.E R4, desc[UR4][R4.64] ;  /* 0x0000000404047981 */ /* 0x000ea2000c1e1900 */
[----:B------:R-:W-:Y:S01]  /*0820*/  BSSY.RECONVERGENT B0, `(.L_x_4) ;  /* 0x0000010000007945 */ /* 0x000fe20003800200 */
[----:B--2---:R-:W-:-:S04]  /*0830*/  FADD R0, -R4, 1 ;  /* 0x3f80000004007421 */ /* 0x004fc80000000100 */
[----:B------:R-:W-:Y:S02]  /*0840*/  FFMA R13, R0, R11, 1 ;  /* 0x3f800000000d7423 */ /* 0x000fe4000000000b */
[----:B------:R-:W1:Y:S08]  /*0850*/  I2F.U16 R0, R2 ;  /* 0x0000000200007306 */ /* 0x000e700000101000 */
[----:B------:R-:W2:Y:S08]  /*0860*/  MUFU.RCP R3, R13 ;  /* 0x0000000d00037308 */ /* 0x000eb00000001000 */
[----:B-1----:R-:W1:Y:S01]  /*0870*/  FCHK P0, R0, R13 ;  /* 0x0000000d00007302 */ /* 0x002e620000000000 */
[----:B--2---:R-:W-:-:S04]  /*0880*/  FFMA R8, -R13, R3, 1 ;  /* 0x3f8000000d087423 */ /* 0x004fc80000000103 */
[----:B------:R-:W-:-:S04]  /*0890*/  FFMA R3, R3, R8, R3 ;  /* 0x0000000803037223 */ /* 0x000fc80000000003 */
[----:B------:R-:W-:-:S04]  /*08a0*/  FFMA R8, R0, R3, RZ ;  /* 0x0000000300087223 */ /* 0x000fc800000000ff */
[----:B------:R-:W-:-:S04]  /*08b0*/  FFMA R11, -R13, R8, R0 ;  /* 0x000000080d0b7223 */ /* 0x000fc80000000100 */
[----:B------:R-:W-:Y:S01]  /*08c0*/  FFMA R3, R3, R11, R8 ;  /* 0x0000000b03037223 */ /* 0x000fe20000000008 */
[----:B01----:R-:W-:Y:S06]  /*08d0*/  @!P0 BRA `(.L_x_5) ;  /* 0x0000000000108947 */ /* 0x003fec0003800000 */
[----:B------:R-:W-:Y:S01]  /*08e0*/  IMAD.MOV.U32 R3, RZ, RZ, R13 ;  /* 0x000000ffff037224 */ /* 0x000fe200078e000d */
[----:B------:R-:W-:-:S07]  /*08f0*/  MOV R12, 0x910 ;  /* 0x00000910000c7802 */ /* 0x000fce0000000f00 */
[----:B------:R-:W-:Y:S05]  /*0900*/  CALL.REL.NOINC `($__internal_1_$__cuda_sm3x_div_rn_noftz_f32_slowpath) ;  /* 0x0000000000647944 */ /* 0x000fea0003c00000 */
[----:B------:R-:W-:-:S07]  /*0910*/  IMAD.MOV.U32 R3, RZ, RZ, R0 ;  /* 0x000000ffff037224 */ /* 0x000fce00078e0000 */
.L_x_5:
[----:B------:R-:W-:Y:S05]  /*0920*/  BSYNC.RECONVERGENT B0 ;  /* 0x0000000000007941 */ /* 0x000fea0003800200 */
.L_x_4:
[----:B------:R-:W-:-:S06]  /*0930*/  FMUL R3, R10, R3 ;  /* 0x000000030a037220 */ /* 0x000fcc0000400000 */
[----:B------:R-:W0:Y:S02]  /*0940*/  F2I.U32.TRUNC.NTZ R3, R3 ;  /* 0x0000000300037305 */ /* 0x000e24000020f000 */
[----:B0-----:R-:W-:Y:S01]  /*0950*/  STG.E.U8 desc[UR4][R6.64+0x2], R3 ;  /* 0x0000020306007986 */ /* 0x001fe2000c101104 */
[----:B------:R-:W-:Y:S05]  /*0960*/  EXIT ;  /* 0x000000000000794d */ /* 0x000fea0003800000 */
        .weak           $__internal_0_$__cuda_sm20_div_u16
        .type           $__internal_0_$__cuda_sm20_div_u16,@function
        .size           $__internal_0_$__cuda_sm20_div_u16,($__internal_1_$__cuda_sm3x_div_rn_noftz_f32_slowpath - $__internal_0_$__cuda_sm20_div_u16)
$__internal_0_$__cuda_sm20_div_u16:
[----:B------:R-:W0:Y:S01]  /*0970*/  I2F.U16 R2, R12 ;  /* 0x0000000c00027306 */ /* 0x000e220000101000 */
[----:B------:R-:W-:Y:S01]  /*0980*/  IMAD.MOV.U32 R6, RZ, RZ, 0x4b800000 ;  /* 0x4b800000ff067424 */ /* 0x000fe200078e00ff */
[C---:B0-----:R-:W-:Y:S02]  /*0990*/  FSETP.GEU.AND P1, PT, |R2|.reuse, 1.175494350822287508e-38, PT ;  /* 0x008000000200780b */ /* 0x041fe40003f2e200 */
[----:B------:R-:W-:Y:S02]  /*09a0*/  FSETP.GT.AND P0, PT, |R2|, 8.50705917302346158658e+37, PT ;  /* 0x7e8000000200780b */ /* 0x000fe40003f04200 */
[----:B------:R-:W-:-:S04]  /*09b0*/  FSEL R6, R6, 1, !P1 ;  /* 0x3f80000006067808 */ /* 0x000fc80004800000 */
[----:B------:R-:W-:Y:S02]  /*09c0*/  FSEL R7, R6, 0.25, !P0 ;  /* 0x3e80000006077808 */ /* 0x000fe40004000000 */
[----:B------:R-:W-:-:S03]  /*09d0*/  ISETP.NE.U32.AND P0, PT, R12, RZ, PT ;  /* 0x000000ff0c00720c */ /* 0x000fc60003f05070 */
[----:B------:R-:W-:Y:S02]  /*09e0*/  FMUL R9, R2, R7 ;  /* 0x0000000702097220 */ /* 0x000fe40000400000 */
[----:B------:R-:W-:Y:S08]  /*09f0*/  I2F.U16.RZ R2, R11 ;  /* 0x0000000b00027306 */ /* 0x000ff0000010d000 */
[----:B------:R-:W0:Y:S02]  /*0a00*/  MUFU.RCP R6, R9 ;  /* 0x0000000900067308 */ /* 0x000e240000001000 */
[----:B0-----:R-:W-:-:S04]  /*0a10*/  FMUL R6, R7, R6 ;  /* 0x0000000607067220 */ /* 0x001fc80000400000 */
[----:B------:R-:W-:Y:S02]  /*0a20*/  VIADD R7, R6, 0x2 ;  /* 0x0000000206077836 */ /* 0x000fe40000000000 */
[----:B------:R-:W-:Y:S02]  /*0a30*/  IMAD.MOV.U32 R6, RZ, RZ, R13 ;  /* 0x000000ffff067224 */ /* 0x000fe400078e000d */
[----:B------:R-:W-:Y:S01]  /*0a40*/  FMUL.RZ R10, R2, R7 ;  /* 0x00000007020a7220 */ /* 0x000fe2000040c000 */
[----:B------:R-:W-:-:S05]  /*0a50*/  IMAD.MOV.U32 R7, RZ, RZ, 0x0 ;  /* 0x00000000ff077424 */ /* 0x000fca00078e00ff */
[----:B------:R-:W0:Y:S02]  /*0a60*/  F2I.U32.TRUNC.NTZ R10, R10 ;  /* 0x0000000a000a7305 */ /* 0x000e24000020f000 */
[----:B0-----:R-:W-:Y:S02]  /*0a70*/  LOP3.LUT R2, R10, 0xffff, RZ, 0xc0, !PT ;  /* 0x0000ffff0a027812 */ /* 0x001fe400078ec0ff */
[----:B------:R-:W-:Y:S01]  /*0a80*/  @!P0 MOV R2, 0xffffffff ;  /* 0xffffffff00028802 */ /* 0x000fe20000000f00 */
[----:B------:R-:W-:Y:S06]  /*0a90*/  RET.REL.NODEC R6 `(_Z21calculate_final_imagePhS_S_S_S_S_S_S_PfS0_S_iii) ;  /* 0xfffffff406587950 */ /* 0x000fec0003c3ffff */
        .weak           $__internal_1_$__cuda_sm3x_div_rn_noftz_f32_slowpath
        .type           $__internal_1_$__cuda_sm3x_div_rn_noftz_f32_slowpath,@function
        .size           $__internal_1_$__cuda_sm3x_div_rn_noftz_f32_slowpath,(.L_x_23 - $__internal_1_$__cuda_sm3x_div_rn_noftz_f32_slowpath)
$__internal_1_$__cuda_sm3x_div_rn_noftz_f32_slowpath:
[----:B------:R-:W-:Y:S01]  /*0aa0*/  SHF.R.U32.HI R13, RZ, 0x17, R3 ;  /* 0x00000017ff0d7819 */ /* 0x000fe20000011603 */
[----:B------:R-:W-:Y:S01]  /*0ab0*/  BSSY.RECONVERGENT B1, `(.L_x_6) ;  /* 0x0000062000017945 */ /* 0x000fe20003800200 */
[----:B------:R-:W-:Y:S02]  /*0ac0*/  SHF.R.U32.HI R14, RZ, 0x17, R0 ;  /* 0x00000017ff0e7819 */ /* 0x000fe40000011600 */
[----:B------:R-:W-:Y:S02]  /*0ad0*/  LOP3.LUT R13, R13, 0xff, RZ, 0xc0, !PT ;  /* 0x000000ff0d0d7812 */ /* 0x000fe400078ec0ff */
[----:B------:R-:W-:-:S03]  /*0ae0*/  LOP3.LUT R15, R14, 0xff, RZ, 0xc0, !PT ;  /* 0x000000ff0e0f7812 */ /* 0x000fc600078ec0ff */
[----:B------:R-:W-:Y:S02]  /*0af0*/  VIADD R17, R13, 0xffffffff ;  /* 0xffffffff0d117836 */ /* 0x000fe40000000000 */
[----:B------:R-:W-:-:S03]  /*0b00*/  VIADD R16, R15, 0xffffffff ;  /* 0xffffffff0f107836 */ /* 0x000fc60000000000 */
[----:B------:R-:W-:-:S04]  /*0b10*/  ISETP.GT.U32.AND P0, PT, R17, 0xfd, PT ;  /* 0x000000fd1100780c */ /* 0x000fc80003f04070 */
[----:B------:R-:W-:-:S13]  /*0b20*/  ISETP.GT.U32.OR P0, PT, R16, 0xfd, P0 ;  /* 0x000000fd1000780c */ /* 0x000fda0000704470 */
[----:B------:R-:W-:Y:S01]  /*0b30*/  @!P0 IMAD.MOV.U32 R14, RZ, RZ, RZ ;  /* 0x000000ffff0e8224 */ /* 0x000fe200078e00ff */
[----:B------:R-:W-:Y:S06]  /*0b40*/  @!P0 BRA `(.L_x_7) ;  /* 0x00000000005c8947 */ /* 0x000fec0003800000 */
[----:B------:R-:W-:Y:S02]  /*0b50*/  FSETP.GTU.FTZ.AND P0, PT, |R0|, +INF , PT ;  /* 0x7f8000000000780b */ /* 0x000fe40003f1c200 */
[----:B------:R-:W-:-:S04]  /*0b60*/  FSETP.GTU.FTZ.AND P1, PT, |R3|, +INF , PT ;  /* 0x7f8000000300780b */ /* 0x000fc80003f3c200 */
[----:B------:R-:W-:-:S13]  /*0b70*/  PLOP3.LUT P0, PT, P0, P1, PT, 0xf8, 0x8f ;  /* 0x00000000008f781c */ /* 0x000fda0000703f70 */
[----:B------:R-:W-:Y:S05]  /*0b80*/  @P0 BRA `(.L_x_8) ;  /* 0x00000004004c0947 */ /* 0x000fea0003800000 */
[----:B------:R-:W-:-:S13]  /*0b90*/  LOP3.LUT P0, RZ, R3, 0x7fffffff, R0, 0xc8, !PT ;  /* 0x7fffffff03ff7812 */ /* 0x000fda000780c800 */
[----:B------:R-:W-:Y:S05]  /*0ba0*/  @!P0 BRA `(.L_x_9) ;  /* 0x00000004003c8947 */ /* 0x000fea0003800000 */
[C---:B------:R-:W-:Y:S02]  /*0bb0*/  FSETP.NEU.FTZ.AND P2, PT, |R0|.reuse, +INF , PT ;  /* 0x7f8000000000780b */ /* 0x040fe40003f5d200 */
[----:B------:R-:W-:Y:S02]  /*0bc0*/  FSETP.NEU.FTZ.AND P1, PT, |R3|, +INF , PT ;  /* 0x7f8000000300780b */ /* 0x000fe40003f3d200 */
[----:B------:R-:W-:-:S11]  /*0bd0*/  FSETP.NEU.FTZ.AND P0, PT, |R0|, +INF , PT ;  /* 0x7f8000000000780b */ /* 0x000fd60003f1d200 */
[----:B------:R-:W-:Y:S05]  /*0be0*/  @!P1 BRA !P2, `(.L_x_9) ;  /* 0x00000004002c9947 */ /* 0x000fea0005000000 */
[----:B------:R-:W-:-:S04]  /*0bf0*/  LOP3.LUT P2, RZ, R0, 0x7fffffff, RZ, 0xc0, !PT ;  /* 0x7fffffff00ff7812 */ /* 0x000fc8000784c0ff */
[----:B------:R-:W-:-:S13]  /*0c00*/  PLOP3.LUT P1, PT, P1, P2, PT, 0x2f, 0xf2 ;  /* 0x0000000000f2781c */ /* 0x000fda0000f24577 */
[----:B------:R-:W-:Y:S05]  /*0c10*/  @P1 BRA `(.L_x_10) ;  /* 0x0000000400181947 */ /* 0x000fea0003800000 */
[----:B------:R-:W-:-:S04]  /*0c20*/  LOP3.LUT P1, RZ, R3, 0x7fffffff, RZ, 0xc0, !PT ;  /* 0x7fffffff03ff7812 */ /* 0x000fc8000782c0ff */
[----:B------:R-:W-:-:S13]  /*0c30*/  PLOP3.LUT P0, PT, P0, P1, PT, 0x2f, 0xf2 ;  /* 0x0000000000f2781c */ /* 0x000fda0000702577 */
[----:B------:R-:W-:Y:S05]  /*0c40*/  @P0 BRA `(.L_x_11) ;  /* 0x0000000400000947 */ /* 0x000fea0003800000 */
[----:B------:R-:W-:Y:S02]  /*0c50*/  ISETP.GE.AND P0, PT, R16, RZ, PT ;  /* 0x000000ff1000720c */ /* 0x000fe40003f06270 */
[----:B------:R-:W-:-:S11]  /*0c60*/  ISETP.GE.AND P1, PT, R17, RZ, PT ;  /* 0x000000ff1100720c */ /* 0x000fd60003f26270 */
[----:B------:R-:W-:Y:S01]  /*0c70*/  @P0 IMAD.MOV.U32 R14, RZ, RZ, RZ ;  /* 0x000000ffff0e0224 */ /* 0x000fe200078e00ff */
[----:B------:R-:W-:Y:S01]  /*0c80*/  @!P0 MOV R14, 0xffffffc0 ;  /* 0xffffffc0000e8802 */ /* 0x000fe20000000f00 */
[----:B------:R-:W-:Y:S01]  /*0c90*/  @!P0 FFMA R0, R0, 1.84467440737095516160e+19, RZ ;  /* 0x5f80000000008823 */ /* 0x000fe200000000ff */
[----:B------:R-:W-:-:S03]  /*0ca0*/  @!P1 FFMA R3, R3, 1.84467440737095516160e+19, RZ ;  /* 0x5f80000003039823 */ /* 0x000fc600000000ff */
[----:B------:R-:W-:-:S07]  /*0cb0*/  @!P1 VIADD R14, R14, 0x40 ;  /* 0x000000400e0e9836 */ /* 0x000fce0000000000 */
.L_x_7:
[----:B------:R-:W-:Y:S01]  /*0cc0*/  LEA R16, R13, 0xc0800000, 0x17 ;  /* 0xc08000000d107811 */ /* 0x000fe200078eb8ff */
[----:B------:R-:W-:Y:S01]  /*0cd0*/  VIADD R15, R15, 0xffffff81 ;  /* 0xffffff810f0f7836 */ /* 0x000fe20000000000 */
[----:B------:R-:W-:Y:S03]  /*0ce0*/  BSSY.RECONVERGENT B2, `(.L_x_12) ;  /* 0x0000035000027945 */ /* 0x000fe60003800200 */
[----:B------:R-:W-:Y:S02]  /*0cf0*/  IMAD.IADD R17, R3, 0x1, -R16 ;  /* 0x0000000103117824 */ /* 0x000fe400078e0a10 */
[C---:B------:R-:W-:Y:S01]  /*0d00*/  IMAD R0, R15.reuse, -0x800000, R0 ;  /* 0xff8000000f007824 */ /* 0x040fe200078e0200 */
[----:B------:R-:W-:Y:S01]  /*0d10*/  IADD3 R15, PT, PT, R15, 0x7f, -R13 ;  /* 0x0000007f0f0f7810 */ /* 0x000fe20007ffe80d */
[----:B------:R-:W0:Y:S01]  /*0d20*/  MUFU.RCP R3, R17 ;  /* 0x0000001100037308 */ /* 0x000e220000001000 */
[----:B------:R-:W-:-:S03]  /*0d30*/  FADD.FTZ R19, -R17, -RZ ;  /* 0x800000ff11137221 */ /* 0x000fc60000010100 */
[----:B------:R-:W-:Y:S02]  /*0d40*/  IMAD.IADD R15, R15, 0x1, R14 ;  /* 0x000000010f0f7824 */ /* 0x000fe400078e020e */
[----:B0-----:R-:W-:-:S04]  /*0d50*/  FFMA R16, R3, R19, 1 ;  /* 0x3f80000003107423 */ /* 0x001fc80000000013 */
[----:B------:R-:W-:-:S04]  /*0d60*/  FFMA R3, R3, R16, R3 ;  /* 0x0000001003037223 */ /* 0x000fc80000000003 */
[----:B------:R-:W-:-:S04]  /*0d70*/  FFMA R16, R0, R3, RZ ;  /* 0x0000000300107223 */ /* 0x000fc800000000ff */
[----:B------:R-:W-:-:S04]  /*0d80*/  FFMA R18, R19, R16, R0 ;  /* 0x0000001013127223 */ /* 0x000fc80000000000 */
[----:B------:R-:W-:-:S04]  /*0d90*/  FFMA R16, R3, R18, R16 ;  /* 0x0000001203107223 */ /* 0x000fc80000000010 */
[----:B------:R-:W-:-:S04]  /*0da0*/  FFMA R19, R19, R16, R0 ;  /* 0x0000001013137223 */ /* 0x000fc80000000000 */
[----:B------:R-:W-:-:S05]  /*0db0*/  FFMA R0, R3, R19, R16 ;  /* 0x0000001303007223 */ /* 0x000fca0000000010 */
[----:B------:R-:W-:-:S04]  /*0dc0*/  SHF.R.U32.HI R13, RZ, 0x17, R0 ;  /* 0x00000017ff0d7819 */ /* 0x000fc80000011600 */
[----:B------:R-:W-:-:S05]  /*0dd0*/  LOP3.LUT R13, R13, 0xff, RZ, 0xc0, !PT ;  /* 0x000000ff0d0d7812 */ /* 0x000fca00078ec0ff */
[----:B------:R-:W-:-:S04]  /*0de0*/  IMAD.IADD R17, R13, 0x1, R15 ;  /* 0x000000010d117824 */ /* 0x000fc800078e020f */
[----:B------:R-:W-:-:S05]  /*0df0*/  VIADD R13, R17, 0xffffffff ;  /* 0xffffffff110d7836 */ /* 0x000fca0000000000 */
[----:B------:R-:W-:-:S13]  /*0e00*/  ISETP.GE.U32.AND P0, PT, R13, 0xfe, PT ;  /* 0x000000fe0d00780c */ /* 0x000fda0003f06070 */
[----:B------:R-:W-:Y:S05]  /*0e10*/  @!P0 BRA `(.L_x_13) ;  /* 0x0000000000808947 */ /* 0x000fea0003800000 */
[----:B------:R-:W-:-:S13]  /*0e20*/  ISETP.GT.AND P0, PT, R17, 0xfe, PT ;  /* 0x000000fe1100780c */ /* 0x000fda0003f04270 */
[----:B------:R-:W-:Y:S05]  /*0e30*/  @P0 BRA `(.L_x_14) ;  /* 0x00000000006c0947 */ /* 0x000fea0003800000 */
[----:B------:R-:W-:-:S13]  /*0e40*/  ISETP.GE.AND P0, PT, R17, 0x1, PT ;  /* 0x000000011100780c */ /* 0x000fda0003f06270 */
[----:B------:R-:W-:Y:S05]  /*0e50*/  @P0 BRA `(.L_x_15) ;  /* 0x0000000000740947 */ /* 0x000fea0003800000 */
[----:B------:R-:W-:Y:S02]  /*0e60*/  ISETP.GE.AND P0, PT, R17, -0x18, PT ;  /* 0xffffffe81100780c */ /* 0x000fe40003f06270 */
[----:B------:R-:W-:-:S11]  /*0e70*/  LOP3.LUT R0, R0, 0x80000000, RZ, 0xc0, !PT ;  /* 0x8000000000007812 */ /* 0x000fd600078ec0ff */
[----:B------:R-:W-:Y:S05]  /*0e80*/  @!P0 BRA `(.L_x_15) ;  /* 0x0000000000688947 */ /* 0x000fea0003800000 */
[-CC-:B------:R-:W-:Y:S01]  /*0e90*/  FFMA.RZ R13, R3, R19.reuse, R16.reuse ;  /* 0x00000013030d7223 */ /* 0x180fe2000000c010 */
[----:B------:R-:W-:Y:S01]  /*0ea0*/  IMAD.MOV R15, RZ, RZ, -R17 ;  /* 0x000000ffff0f7224 */ /* 0x000fe200078e0a11 */
[C---:B------:R-:W-:Y:S02]  /*0eb0*/  ISETP.NE.AND P2, PT, R17.reuse, RZ, PT ;  /* 0x000000ff1100720c */ /* 0x040fe40003f45270 */
[----:B------:R-:W-:Y:S02]  /*0ec0*/  ISETP.NE.AND P1, PT, R17, RZ, PT ;  /* 0x000000ff1100720c */ /* 0x000fe40003f25270 */
[----:B------:R-:W-:Y:S01]  /*0ed0*/  LOP3.LUT R14, R13, 0x7fffff, RZ, 0xc0, !PT ;  /* 0x007fffff0d0e7812 */ /* 0x000fe200078ec0ff */
[CCC-:B------:R-:W-:Y:S01]  /*0ee0*/  FFMA.RP R13, R3.reuse, R19.reuse, R16.reuse ;  /* 0x00000013030d7223 */ /* 0x1c0fe20000008010 */
[----:B------:R-:W-:Y:S01]  /*0ef0*/  FFMA.RM R16, R3, R19, R16 ;  /* 0x0000001303107223 */ /* 0x000fe20000004010 */
[----:B------:R-:W-:Y:S02]  /*0f00*/  IADD3 R3, PT, PT, R17, 0x20, RZ ;  /* 0x0000002011037810 */ /* 0x000fe40007ffe0ff */
[----:B------:R-:W-:-:S02]  /*0f10*/  LOP3.LUT R14, R14, 0x800000, RZ, 0xfc, !PT ;  /* 0x008000000e0e7812 */ /* 0x000fc400078efcff */
[----:B------:R-:W-:Y:S02]  /*0f20*/  FSETP.NEU.FTZ.AND P0, PT, R13, R16, PT ;  /* 0x000000100d00720b */ /* 0x000fe40003f1d000 */
[----:B------:R-:W-:Y:S02]  /*0f30*/  SHF.L.U32 R3, R14, R3, RZ ;  /* 0x000000030e037219 */ /* 0x000fe400000006ff */
[----:B------:R-:W-:Y:S02]  /*0f40*/  SEL R13, R15, RZ, P2 ;  /* 0x000000ff0f0d7207 */ /* 0x000fe40001000000 */
[----:B------:R-:W-:Y:S02]  /*0f50*/  ISETP.NE.AND P1, PT, R3, RZ, P1 ;  /* 0x000000ff0300720c */ /* 0x000fe40000f25270 */
[----:B------:R-:W-:Y:S02]  /*0f60*/  SHF.R.U32.HI R13, RZ, R13, R14 ;  /* 0x0000000dff0d7219 */ /* 0x000fe4000001160e */
[----:B------:R-:W-:-:S02]  /*0f70*/  PLOP3.LUT P0, PT, P0, P1, PT, 0xf8, 0x8f ;  /* 0x00000000008f781c */ /* 0x000fc40000703f70 */
[----:B------:R-:W-:Y:S02]  /*0f80*/  SHF.R.U32.HI R14, RZ, 0x1, R13 ;  /* 0x00000001ff0e7819 */ /* 0x000fe4000001160d */
[----:B------:R-:W-:-:S04]  /*0f90*/  SEL R3, RZ, 0x1, !P0 ;  /* 0x00000001ff037807 */ /* 0x000fc80004000000 */
[----:B------:R-:W-:-:S04]  /*0fa0*/  LOP3.LUT R16, R3, 0x1, R14, 0xf8, !PT ;  /* 0x0000000103107812 */ /* 0x000fc800078ef80e */
[----:B------:R-:W-:-:S05]  /*0fb0*/  LOP3.LUT R13, R16, R13, RZ, 0xc0, !PT ;  /* 0x0000000d100d7212 */ /* 0x000fca00078ec0ff */
[----:B------:R-:W-:-:S05]  /*0fc0*/  IMAD.IADD R13, R14, 0x1, R13 ;  /* 0x000000010e0d7824 */ /* 0x000fca00078e020d */
[----:B------:R-:W-:Y:S01]  /*0fd0*/  LOP3.LUT R0, R13, R0, RZ, 0xfc, !PT ;  /* 0x000000000d007212 */ /* 0x000fe200078efcff */
[----:B------:R-:W-:Y:S06]  /*0fe0*/  BRA `(.L_x_15) ;  /* 0x0000000000107947 */ /* 0x000fec0003800000 */
.L_x_14:
[----:B------:R-:W-:-:S04]  /*0ff0*/  LOP3.LUT R0, R0, 0x80000000, RZ, 0xc0, !PT ;  /* 0x8000000000007812 */ /* 0x000fc800078ec0ff */
[----:B------:R-:W-:Y:S01]  /*1000*/  LOP3.LUT R0, R0, 0x7f800000, RZ, 0xfc, !PT ;  /* 0x7f80000000007812 */ /* 0x000fe200078efcff */
[----:B------:R-:W-:Y:S06]  /*1010*/  BRA `(.L_x_15) ;  /* 0x0000000000047947 */ /* 0x000fec0003800000 */
.L_x_13:
[----:B------:R-:W-:-:S07]  /*1020*/  IMAD R0, R15, 0x800000, R0 ;  /* 0x008000000f007824 */ /* 0x000fce00078e0200 */
.L_x_15:
[----:B------:R-:W-:Y:S05]  /*1030*/  BSYNC.RECONVERGENT B2 ;  /* 0x0000000000027941 */ /* 0x000fea0003800200 */
.L_x_12:
[----:B------:R-:W-:Y:S05]  /*1040*/  BRA `(.L_x_16) ;  /* 0x0000000000207947 */ /* 0x000fea0003800000 */
.L_x_11:
[----:B------:R-:W-:-:S04]  /*1050*/  LOP3.LUT R0, R3, 0x80000000, R0, 0x48, !PT ;  /* 0x8000000003007812 */ /* 0x000fc800078e4800 */
[----:B------:R-:W-:Y:S01]  /*1060*/  LOP3.LUT R0, R0, 0x7f800000, RZ, 0xfc, !PT ;  /* 0x7f80000000007812 */ /* 0x000fe200078efcff */
[----:B------:R-:W-:Y:S06]  /*1070*/  BRA `(.L_x_16) ;  /* 0x0000000000147947 */ /* 0x000fec0003800000 */
.L_x_10:
[----:B------:R-:W-:Y:S01]  /*1080*/  LOP3.LUT R0, R3, 0x80000000, R0, 0x48, !PT ;  /* 0x8000000003007812 */ /* 0x000fe200078e4800 */
[----:B------:R-:W-:Y:S06]  /*1090*/  BRA `(.L_x_16) ;  /* 0x00000000000c7947 */ /* 0x000fec0003800000 */
.L_x_9:
[----:B------:R-:W0:Y:S01]  /*10a0*/  MUFU.RSQ R0, -QNAN ;  /* 0xffc0000000007908 */ /* 0x000e220000001400 */
[----:B------:R-:W-:Y:S05]  /*10b0*/  BRA `(.L_x_16) ;  /* 0x0000000000047947 */ /* 0x000fea0003800000 */
.L_x_8:
[----:B------:R-:W-:-:S07]  /*10c0*/  FADD.FTZ R0, R0, R3 ;  /* 0x0000000300007221 */ /* 0x000fce0000010000 */
.L_x_16:
[----:B------:R-:W-:Y:S05]  /*10d0*/  BSYNC.RECONVERGENT B1 ;  /* 0x0000000000017941 */ /* 0x000fea0003800200 */
.L_x_6:
[----:B------:R-:W-:-:S04]  /*10e0*/  IMAD.MOV.U32 R13, RZ, RZ, 0x0 ;  /* 0x00000000ff0d7424 */ /* 0x000fc800078e00ff */
[----:B0-----:R-:W-:Y:S05]  /*10f0*/  RET.REL.NODEC R12 `(_Z21calculate_final_imagePhS_S_S_S_S_S_S_PfS0_S_iii) ;  /* 0xffffffec0cc07950 */ /* 0x001fea0003c3ffff */
.L_x_17:
[----:B------:R-:W-:-:S00]  /*1100*/  BRA `(.L_x_17) ;  /* 0xfffffffc00fc7947 */ /* 0x000fc0000383ffff */
[----:B------:R-:W-:-:S00]  /*1110*/  NOP ;  /* 0x0000000000007918 */ /* 0x000fc00000000000 */
        /* <DEDUP_REMOVED lines=14> */
.L_x_23:


//--------------------- .text._Z26sum_up_arrays_by_reductionPhS_i --------------------------
	.section	.text._Z26sum_up_arrays_by_reductionPhS_i,"ax",@progbits
	.align	128
        .global         _Z26sum_up_arrays_by_reductionPhS_i
        .type           _Z26sum_up_arrays_by_reductionPhS_i,@function
        .size           _Z26sum_up_arrays_by_reductionPhS_i,(.L_x_25 - _Z26sum_up_arrays_by_reductionPhS_i)
        .other          _Z26sum_up_arrays_by_reductionPhS_i,@"STO_CUDA_ENTRY STV_DEFAULT"
_Z26sum_up_arrays_by_reductionPhS_i:
.text._Z26sum_up_arrays_by_reductionPhS_i:
[----:B------:R-:W-:Y:S01]  /*0000*/  LDC R1, c[0x0][0x37c] ;  /* 0x0000df00ff017b82 */ /* 0x000fe20000000800 */
[----:B------:R-:W0:Y:S07]  /*0010*/  S2R R7, SR_TID.X ;  /* 0x0000000000077919 */ /* 0x000e2e0000002100 */
[----:B------:R-:W0:Y:S01]  /*0020*/  S2UR UR7, SR_CTAID.X ;  /* 0x00000000000779c3 */ /* 0x000e220000002500 */
[----:B------:R-:W1:Y:S01]  /*0030*/  LDCU.64 UR4, c[0x0][0x380] ;  /* 0x00007000ff0477ac */ /* 0x000e620008000a00 */
[----:B------:R-:W2:Y:S06]  /*0040*/  LDCU.64 UR8, c[0x0][0x358] ;  /* 0x00006b00ff0877ac */ /* 0x000eac0008000a00 */
[----:B------:R-:W0:Y:S02]  /*0050*/  LDC R4, c[0x0][0x360] ;  /* 0x0000d800ff047b82 */ /* 0x000e240000000800 */
[----:B0-----:R-:W-:-:S05]  /*0060*/  IMAD R0, R4, UR7, R7 ;  /* 0x0000000704007c24 */ /* 0x001fca000f8e0207 */
[----:B-1----:R-:W-:-:S04]  /*0070*/  IADD3 R2, P0, PT, R0, UR4, RZ ;  /* 0x0000000400027c10 */ /* 0x002fc8000ff1e0ff */
[----:B------:R-:W-:-:S05]  /*0080*/  LEA.HI.X.SX32 R3, R0, UR5, 0x1, P0 ;  /* 0x0000000500037c11 */ /* 0x000fca00080f0eff */
[----:B--2---:R-:W2:Y:S01]  /*0090*/  LDG.E.U8 R2, desc[UR8][R2.64] ;  /* 0x0000000802027981 */ /* 0x004ea2000c1e1100 */
[----:B------:R-:W0:Y:S01]  /*00a0*/  S2UR UR5, SR_CgaCtaId ;  /* 0x00000000000579c3 */ /* 0x000e220000008800 */
[----:B------:R-:W-:Y:S01]  /*00b0*/  UMOV UR4, 0x400 ;  /* 0x0000040000047882 */ /* 0x000fe20000000000 */
[----:B------:R-:W-:Y:S02]  /*00c0*/  ISETP.GE.U32.AND P1, PT, R4, 0x2, PT ;  /* 0x000000020400780c */ /* 0x000fe40003f26070 */
[----:B------:R-:W-:Y:S01]  /*00d0*/  ISETP.NE.AND P0, PT, R7, RZ, PT ;  /* 0x000000ff0700720c */ /* 0x000fe20003f05270 */
[----:B0-----:R-:W-:-:S06]  /*00e0*/  ULEA UR4, UR5, UR4, 0x18 ;  /* 0x0000000405047291 */ /* 0x001fcc000f8ec0ff */
[----:B------:R-:W-:-:S05]  /*00f0*/  LEA R5, R7, UR4, 0x2 ;  /* 0x0000000407057c11 */ /* 0x000fca000f8e10ff */
[----:B--2---:R0:W-:Y:S01]  /*0100*/  STS [R5], R2 ;  /* 0x0000000205007388 */ /* 0x0041e20000000800 */
[----:B------:R-:W-:Y:S05]  /*0110*/  @!P1 BRA `(.L_x_18) ;  /* 0x0000000000409947 */ /* 0x000fea0003800000 */
[----:B------:R-:W-:-:S05]  /*0120*/  UMOV UR5, 0x1 ;  /* 0x0000000100057882 */ /* 0x000fca0000000000 */
.L_x_19:
[----:B------:R-:W-:Y:S01]  /*0130*/  USHF.L.U32 UR6, UR5, 0x1, URZ ;  /* 0x0000000105067899 */ /* 0x000fe200080006ff */
[----:B------:R-:W-:Y:S05]  /*0140*/  BAR.SYNC.DEFER_BLOCKING 0x0 ;  /* 0x0000000000007b1d */ /* 0x000fea0000010000 */
[----:B------:R-:W-:-:S05]  /*0150*/  IMAD R3, R7, UR6, RZ ;  /* 0x0000000607037c24 */ /* 0x000fca000f8e02ff */
[----:B------:R-:W-:-:S13]  /*0160*/  ISETP.GE.U32.AND P1, PT, R3, R4, PT ;  /* 0x000000040300720c */ /* 0x000fda0003f26070 */
[C---:B------:R-:W-:Y:S01]  /*0170*/  @!P1 VIADD R0, R3.reuse, UR5 ;  /* 0x0000000503009c36 */ /* 0x040fe20008000000 */
[----:B0-----:R-:W-:Y:S01]  /*0180*/  @!P1 LEA R2, R3, UR4, 0x2 ;  /* 0x0000000403029c11 */ /* 0x001fe2000f8e10ff */
[----:B------:R-:W-:-:S03]  /*0190*/  UMOV UR5, UR6 ;  /* 0x0000000600057c82 */ /* 0x000fc60008000000 */
[----:B------:R-:W-:Y:S01]  /*01a0*/  @!P1 LEA R0, R0, UR4, 0x2 ;  /* 0x0000000400009c11 */ /* 0x000fe2000f8e10ff */
[----:B------:R-:W-:Y:S05]  /*01b0*/  @!P1 LDS R3, [R2] ;  /* 0x0000000002039984 */ /* 0x000fea0000000800 */
[----:B------:R-:W0:Y:S02]  /*01c0*/  @!P1 LDS R0, [R0] ;  /* 0x0000000000009984 */ /* 0x000e240000000800 */
[----:B0-----:R-:W-:-:S05]  /*01d0*/  @!P1 IMAD.IADD R3, R0, 0x1, R3 ;  /* 0x0000000100039824 */ /* 0x001fca00078e0203 */
[----:B------:R1:W-:Y:S01]  /*01e0*/  @!P1 STS [R2], R3 ;  /* 0x0000000302009388 */ /* 0x0003e20000000800 */
[----:B------:R-:W-:Y:S01]  /*01f0*/  BAR.SYNC.DEFER_BLOCKING 0x0 ;  /* 0x0000000000007b1d */ /* 0x000fe20000010000 */
[----:B------:R-:W-:-:S13]  /*0200*/  ISETP.LE.U32.AND P1, PT, R4, UR6, PT ;  /* 0x0000000604007c0c */ /* 0x000fda000bf23070 */
[----:B-1----:R-:W-:Y:S05]  /*0210*/  @!P1 BRA `(.L_x_19) ;  /* 0xfffffffc00c49947 */ /* 0x002fea000383ffff */
.L_x_18:
[----:B------:R-:W-:Y:S05]  /*0220*/  @P0 EXIT ;  /* 0x000000000000094d */ /* 0x000fea0003800000 */
[----:B------:R-:W1:Y:S01]  /*0230*/  S2UR UR5, SR_CgaCtaId ;  /* 0x00000000000579c3 */ /* 0x000e620000008800 */
[----:B------:R-:W-:Y:S02]  /*0240*/  UMOV UR4, 0x400 ;  /* 0x0000040000047882 */ /* 0x000fe40000000000 */
[----:B-1----:R-:W-:-:S09]  /*0250*/  ULEA UR4, UR5, UR4, 0x18 ;  /* 0x0000000405047291 */ /* 0x002fd2000f8ec0ff */
[----:B0-----:R-:W0:Y:S02]  /*0260*/  LDS R5, [UR4] ;  /* 0x00000004ff057984 */ /* 0x001e240008000800 */
[----:B------:R-:W1:Y:S02]  /*0270*/  LDCU.64 UR4, c[0x0][0x388] ;  /* 0x00007100ff0477ac */ /* 0x000e640008000a00 */
[----:B-1----:R-:W-:-:S04]  /*0280*/  UIADD3 UR4, UP0, UPT, UR7, UR4, URZ ;  /* 0x0000000407047290 */ /* 0x002fc8000ff1e0ff */
[----:B------:R-:W-:Y:S02]  /*0290*/  UIADD3.X UR5, UPT, UPT, URZ, UR5, URZ, UP0, !UPT ;  /* 0x00000005ff057290 */ /* 0x000fe400087fe4ff */
[----:B------:R-:W-:-:S04]  /*02a0*/  IMAD.U32 R2, RZ, RZ, UR4 ;  /* 0x00000004ff027e24 */ /* 0x000fc8000f8e00ff */
[----:B------:R-:W-:-:S05]  /*02b0*/  IMAD.U32 R3, RZ, RZ, UR5 ;  /* 0x00000005ff037e24 */ /* 0x000fca000f8e00ff */
[----:B0-----:R-:W-:Y:S01]  /*02c0*/  STG.E.U8 desc[UR8][R2.64], R5 ;  /* 0x0000000502007986 */ /* 0x001fe2000c101108 */
[----:B------:R-:W-:Y:S05]  /*02d0*/  EXIT ;  /* 0x000000000000794d */ /* 0x000fea0003800000 */
.L_x_20:
        /* <DEDUP_REMOVED lines=10> */
.L_x_25:


//--------------------- .text._Z24multiply_rgbImage_byMaskPfPhS0_S0_S0_S0_S0_S0_S0_iii --------------------------
	.section	.text._Z24multiply_rgbImage_byMaskPfPhS0_S0_S0_S0_S0_S0_S0_iii,"ax",@progbits
	.align	128
        .global         _Z24multiply_rgbImage_byMaskPfPhS0_S0_S0_S0_S0_S0_S0_iii
        .type           _Z24multiply_rgbImage_byMaskPfPhS0_S0_S0_S0_S0_S0_S0_iii,@function
        .size           _Z24multiply_rgbImage_byMaskPfPhS0_S0_S0_S0_S0_S0_S0_iii,(.L_x_26 - _Z24multiply_rgbImage_byMaskPfPhS0_S0_S0_S0_S0_S0_S0_iii)
        .other          _Z24multiply_rgbImage_byMaskPfPhS0_S0_S0_S0_S0_S0_S0_iii,@"STO_CUDA_ENTRY STV_DEFAULT"
_Z24multiply_rgbImage_byMaskPfPhS0_S0_S0_S0_S0_S0_S0_iii:
.text._Z24multiply_rgbImage_byMaskPfPhS0_S0_S0_S0_S0_S0_S0_iii:
[----:B------:R-:W-:Y:S01]  /*0000*/  LDC R1, c[0x0][0x37c] ;  /* 0x0000df00ff017b82 */ /* 0x000fe20000000800 */
[----:B------:R-:W0:Y:S07]  /*0010*/  S2R R3, SR_TID.Y ;  /* 0x0000000000037919 */ /* 0x000e2e0000002200 */
        /* <DEDUP_REMOVED lines=11> */
[----:B------:R-:W0:Y:S01]  /*00d0*/  LDCU.64 UR8, c[0x0][0x388] ;  /* 0x00007100ff0877ac */ /* 0x000e220008000a00 */
[----:B------:R-:W1:Y:S01]  /*00e0*/  LDC.64 R8, c[0x0][0x380] ;  /* 0x0000e000ff087b82 */ /* 0x000e620000000a00 */
[----:B------:R-:W-:Y:S01]  /*00f0*/  IMAD R0, R3, UR6, R0 ;  /* 0x0000000603007c24 */ /* 0x000fe2000f8e0200 */
[----:B------:R-:W2:Y:S04]  /*0100*/  LDCU UR7, c[0x0][0x3d0] ;  /* 0x00007a00ff0777ac */ /* 0x000ea80008000800 */
[----:B------:R-:W-:Y:S01]  /*0110*/  SHF.R.S32.HI R14, RZ, 0x1f, R0 ;  /* 0x0000001fff0e7819 */ /* 0x000fe20000011400 */
[----:B------:R-:W3:Y:S01]  /*0120*/  LDCU.64 UR4, c[0x0][0x358] ;  /* 0x00006b00ff0477ac */ /* 0x000ee20008000a00 */
[----:B------:R-:W4:Y:S01]  /*0130*/  LDCU.128 UR12, c[0x0][0x390] ;  /* 0x00007200ff0c77ac */ /* 0x000f220008000c00 */
[C---:B0-----:R-:W-:Y:S01]  /*0140*/  IADD3 R2, P0, PT, R0.reuse, UR8, RZ ;  /* 0x0000000800027c10 */ /* 0x041fe2000ff1e0ff */
[----:B--2---:R-:W-:-:S03]  /*0150*/  IMAD R5, R0, UR7, RZ ;  /* 0x0000000700057c24 */ /* 0x004fc6000f8e02ff */
[----:B------:R-:W-:Y:S01]  /*0160*/  IADD3.X R3, PT, PT, R14, UR9, RZ, P0, !PT ;  /* 0x000000090e037c10 */ /* 0x000fe200087fe4ff */
[----:B------:R-:W0:Y:S01]  /*0170*/  LDCU.128 UR8, c[0x0][0x3a0] ;  /* 0x00007400ff0877ac */ /* 0x000e220008000c00 */
[----:B-1----:R-:W-:-:S03]  /*0180*/  IMAD.WIDE R8, R5, 0x4, R8 ;  /* 0x0000000405087825 */ /* 0x002fc600078e0208 */
[----:B---3--:R-:W2:Y:S04]  /*0190*/  LDG.E.U8 R5, desc[UR4][R2.64] ;  /* 0x0000000402057981 */ /* 0x008ea8000c1e1100 */
[----:B------:R-:W3:Y:S01]  /*01a0*/  LDG.E R4, desc[UR4][R8.64] ;  /* 0x0000000408047981 */ /* 0x000ee2000c1e1900 */
[----:B----4-:R-:W-:-:S03]  /*01b0*/  IADD3 R10, P0, PT, R0, UR14, RZ ;  /* 0x0000000e000a7c10 */ /* 0x010fc6000ff1e0ff */
[----:B------:R-:W4:Y:S01]  /*01c0*/  LDG.E R6, desc[UR4][R8.64+0x4] ;  /* 0x0000040408067981 */ /* 0x000f22000c1e1900 */
[----:B------:R-:W-:Y:S02]  /*01d0*/  IADD3.X R11, PT, PT, R14, UR15, RZ, P0, !PT ;  /* 0x0000000f0e0b7c10 */ /* 0x000fe400087fe4ff */
[----:B--2---:R-:W-:-:S05]  /*01e0*/  I2FP.F32.U32 R5, R5 ;  /* 0x0000000500057245 */ /* 0x004fca0000201000 */
[----:B---3--:R-:W-:Y:S02]  /*01f0*/  FMUL R7, R4, R5 ;  /* 0x0000000504077220 */ /* 0x008fe40000400000 */
[----:B------:R1:W2:Y:S04]  /*0200*/  LDG.E R5, desc[UR4][R8.64+0x8] ;  /* 0x0000080408057981 */ /* 0x0002a8000c1e1900 */
[----:B------:R-:W3:Y:S02]  /*0210*/  F2I.U32.TRUNC.NTZ R7, R7 ;  /* 0x0000000700077305 */ /* 0x000ee4000020f000 */
[----:B---3--:R3:W-:Y:S04]  /*0220*/  STG.E.U8 desc[UR4][R10.64], R7 ;  /* 0x000000070a007986 */ /* 0x0087e8000c101104 */
[----:B------:R-:W5:Y:S02]  /*0230*/  LDG.E.U8 R12, desc[UR4][R2.64] ;  /* 0x00000004020c7981 */ /* 0x000f64000c1e1100 */
[----:B-----5:R-:W-:-:S05]  /*0240*/  I2FP.F32.U32 R13, R12 ;  /* 0x0000000c000d7245 */ /* 0x020fca0000201000 */
[----:B----4-:R-:W-:-:S06]  /*0250*/  FMUL R15, R6, R13 ;  /* 0x0000000d060f7220 */ /* 0x010fcc0000400000 */
[----:B------:R-:W4:Y:S01]  /*0260*/  F2I.U32.TRUNC.NTZ R15, R15 ;  /* 0x0000000f000f7305 */ /* 0x000f22000020f000 */
[----:B0-----:R-:W-:-:S04]  /*0270*/  IADD3 R12, P0, PT, R0, UR8, RZ ;  /* 0x00000008000c7c10 */ /* 0x001fc8000ff1e0ff */
[----:B------:R-:W-:-:S05]  /*0280*/  IADD3.X R13, PT, PT, R14, UR9, RZ, P0, !PT ;  /* 0x000000090e0d7c10 */ /* 0x000fca00087fe4ff */
[----:B----4-:R0:W-:Y:S04]  /*0290*/  STG.E.U8 desc[UR4][R12.64], R15 ;  /* 0x0000000f0c007986 */ /* 0x0101e8000c101104 */
[----:B------:R-:W4:Y:S01]  /*02a0*/  LDG.E.U8 R16, desc[UR4][R2.64] ;  /* 0x0000000402107981 */ /* 0x000f22000c1e1100 */
[C---:B---3--:R-:W-:Y:S02]  /*02b0*/  IADD3 R10, P0, PT, R0.reuse, UR10, RZ ;  /* 0x0000000a000a7c10 */ /* 0x048fe4000ff1e0ff */
[----:B-1----:R-:W-:Y:S02]  /*02c0*/  IADD3 R8, P1, PT, R0, UR12, RZ ;  /* 0x0000000c00087c10 */ /* 0x002fe4000ff3e0ff */
[C---:B------:R-:W-:Y:S01]  /*02d0*/  IADD3.X R11, PT, PT, R14.reuse, UR11, RZ, P0, !PT ;  /* 0x0000000b0e0b7c10 */ /* 0x040fe200087fe4ff */
[----:B------:R-:W1:Y:S01]  /*02e0*/  LDCU.128 UR8, c[0x0][0x3b0] ;  /* 0x00007600ff0877ac */ /* 0x000e620008000c00 */
[----:B------:R-:W-:-:S02]  /*02f0*/  IADD3.X R9, PT, PT, R14, UR13, RZ, P1, !PT ;  /* 0x0000000d0e097c10 */ /* 0x000fc40008ffe4ff */
[----:B----4-:R-:W-:-:S05]  /*0300*/  I2FP.F32.U32 R16, R16 ;  /* 0x0000001000107245 */ /* 0x010fca0000201000 */
[----:B--2---:R-:W-:-:S04]  /*0310*/  FMUL R16, R5, R16 ;  /* 0x0000001005107220 */ /* 0x004fc80000400000 */
[----:B------:R-:W2:Y:S02]  /*0320*/  F2I.U32.TRUNC.NTZ R7, R16 ;  /* 0x0000001000077305 */ /* 0x000ea4000020f000 */
[----:B--2---:R2:W-:Y:S04]  /*0330*/  STG.E.U8 desc[UR4][R10.64], R7 ;  /* 0x000000070a007986 */ /* 0x0045e8000c101104 */
[----:B------:R-:W3:Y:S01]  /*0340*/  LDG.E.U8 R17, desc[UR4][R8.64] ;  /* 0x0000000408117981 */ /* 0x000ee2000c1e1100 */
[----:B-1----:R-:W-:-:S04]  /*0350*/  IADD3 R2, P0, PT, R0, UR8, RZ ;  /* 0x0000000800027c10 */ /* 0x002fc8000ff1e0ff */
[----:B------:R-:W-:Y:S01]  /*0360*/  IADD3.X R3, PT, PT, R14, UR9, RZ, P0, !PT ;  /* 0x000000090e037c10 */ /* 0x000fe200087fe4ff */
[----:B------:R-:W1:Y:S01]  /*0370*/  LDCU.64 UR8, c[0x0][0x3c0] ;  /* 0x00007800ff0877ac */ /* 0x000e620008000a00 */
[----:B---3--:R-:W-:-:S05]  /*0380*/  I2FP.F32.U32 R17, R17 ;  /* 0x0000001100117245 */ /* 0x008fca0000201000 */
[----:B------:R-:W-:-:S06]  /*0390*/  FMUL R17, R4, R17 ;  /* 0x0000001104117220 */ /* 0x000fcc0000400000 */
[----:B------:R-:W3:Y:S02]  /*03a0*/  F2I.U32.TRUNC.NTZ R17, R17 ;  /* 0x0000001100117305 */ /* 0x000ee4000020f000 */
[----:B---3--:R1:W-:Y:S04]  /*03b0*/  STG.E.U8 desc[UR4][R2.64], R17 ;  /* 0x0000001102007986 */ /* 0x0083e8000c101104 */
[----:B------:R-:W0:Y:S02]  /*03c0*/  LDG.E.U8 R4, desc[UR4][R8.64] ;  /* 0x0000000408047981 */ /* 0x000e24000c1e1100 */
[----:B0-----:R-:W-:-:S05]  /*03d0*/  I2FP.F32.U32 R13, R4 ;  /* 0x00000004000d7245 */ /* 0x001fca0000201000 */
[----:B------:R-:W-:-:S06]  /*03e0*/  FMUL R13, R6, R13 ;  /* 0x0000000d060d7220 */ /* 0x000fcc0000400000 */
[----:B------:R-:W0:Y:S01]  /*03f0*/  F2I.U32.TRUNC.NTZ R13, R13 ;  /* 0x0000000d000d7305 */ /* 0x000e22000020f000 */
[----:B------:R-:W-:-:S04]  /*0400*/  IADD3 R6, P0, PT, R0, UR10, RZ ;  /* 0x0000000a00067c10 */ /* 0x000fc8000ff1e0ff */
[----:B--2---:R-:W-:-:S05]  /*0410*/  IADD3.X R7, PT, PT, R14, UR11, RZ, P0, !PT ;  /* 0x0000000b0e077c10 */ /* 0x004fca00087fe4ff */
[----:B0-----:R-:W-:Y:S04]  /*0420*/  STG.E.U8 desc[UR4][R6.64], R13 ;  /* 0x0000000d06007986 */ /* 0x001fe8000c101104 */
[----:B------:R-:W2:Y:S01]  /*0430*/  LDG.E.U8 R4, desc[UR4][R8.64] ;  /* 0x0000000408047981 */ /* 0x000ea2000c1e1100 */
[----:B-1----:R-:W-:-:S04]  /*0440*/  IADD3 R2, P0, PT, R0, UR8, RZ ;  /* 0x0000000800027c10 */ /* 0x002fc8000ff1e0ff */
[----:B------:R-:W-:Y:S02]  /*0450*/  IADD3.X R3, PT, PT, R14, UR9, RZ, P0, !PT ;  /* 0x000000090e037c10 */ /* 0x000fe400087fe4ff */
[----:B--2---:R-:W-:-:S05]  /*0460*/  I2FP.F32.U32 R4, R4 ;  /* 0x0000000400047245 */ /* 0x004fca0000201000 */
[----:B------:R-:W-:-:S04]  /*0470*/  FMUL R4, R5, R4 ;  /* 0x0000000405047220 */ /* 0x000fc80000400000 */
[----:B------:R-:W0:Y:S02]  /*0480*/  F2I.U32.TRUNC.NTZ R5, R4 ;  /* 0x0000000400057305 */ /* 0x000e24000020f000 */
[----:B0-----:R-:W-:Y:S01]  /*0490*/  STG.E.U8 desc[UR4][R2.64], R5 ;  /* 0x0000000502007986 */ /* 0x001fe2000c101104 */
[----:B------:R-:W-:Y:S05]  /*04a0*/  EXIT ;  /* 0x000000000000794d */ /* 0x000fea0003800000 */
.L_x_21:
        /* <DEDUP_REMOVED lines=13> */
.L_x_26:


//--------------------- .nv.shared._Z21calculate_final_imagePhS_S_S_S_S_S_S_PfS0_S_iii --------------------------
	.section	.nv.shared._Z21calculate_final_imagePhS_S_S_S_S_S_S_PfS0_S_iii,"aw",@nobits
	.sectionflags	@""
	.align	16
	.zero		1024


//--------------------- .nv.shared.reserved.0     --------------------------
	.section	.nv.shared.reserved.0,"aw",@nobits
	.weak		__nv_reservedSMEM_offset_0_alias
	.size		__nv_reservedSMEM_offset_0_alias, 0, 64
	.other		__nv_reservedSMEM_offset_0_alias,@"STO_CUDA_RESERVED_SHARED STV_DEFAULT"
__nv_reservedSMEM_offset_0_alias:
	.zero		0
	.zero		64


//--------------------- .nv.shared._Z26sum_up_arrays_by_reductionPhS_i --------------------------
	.section	.nv.shared._Z26sum_up_arrays_by_reductionPhS_i,"aw",@nobits
	.sectionflags	@""
	.align	16
	.zero		1024


//--------------------- .nv.shared._Z24multiply_rgbImage_byMaskPfPhS0_S0_S0_S0_S0_S0_S0_iii --------------------------
	.section	.nv.shared._Z24multiply_rgbImage_byMaskPfPhS0_S0_S0_S0_S0_S0_S0_iii,"aw",@nobits
	.sectionflags	@""
	.align	16
	.zero		1024


//--------------------- .nv.constant0._Z21calculate_final_imagePhS_S_S_S_S_S_S_PfS0_S_iii --------------------------
	.section	.nv.constant0._Z21calculate_final_imagePhS_S_S_S_S_S_S_PfS0_S_iii,"a",@progbits
	.sectionflags	@""
	.align	4
.nv.constant0._Z21calculate_final_imagePhS_S_S_S_S_S_S_PfS0_S_iii:
	.zero		996


//--------------------- .nv.constant0._Z26sum_up_arrays_by_reductionPhS_i --------------------------
	.section	.nv.constant0._Z26sum_up_arrays_by_reductionPhS_i,"a",@progbits
	.sectionflags	@""
	.align	4
.nv.constant0._Z26sum_up_arrays_by_reductionPhS_i:
	.zero		916


//--------------------- .nv.constant0._Z24multiply_rgbImage_byMaskPfPhS0_S0_S0_S0_S0_S0_S0_iii --------------------------
	.section	.nv.constant0._Z24multiply_rgbImage_byMaskPfPhS0_S0_S0_S0_S0_S0_S0_iii,"a",@progbits
	.sectionflags	@""
	.align	4
.nv.constant0._Z24multiply_rgbImage_byMaskPfPhS0_S0_S0_S0_S0_S0_S0_iii:
	.zero		980


//--------------------- SYMBOLS --------------------------

	.type		.nv.reservedSmem.offset0,@object
	.size		.nv.reservedSmem.offset0,0x4
	.type		.nv.reservedSmem.cap,@object
	.size		.nv.reservedSmem.cap,0x4
